	.target	sm_100a

	.elftype	@"ET_EXEC"


//--------------------- .note.nv.tkinfo           --------------------------
	.section	.note.nv.tkinfo,"",@"SHT_NOTE"
	.sectionflags	@"SHF_NOTE_NV_TKINFO"
	.tkinfo
        /*0018*/ 	.word	0x00000002
        /*0030*/ 	.string	""
        /*0030*/ 	.string	"ptxas"
        /*0030*/ 	.string	"Cuda compilation tools, release 13.0, V13.0.88"
        /*0030*/ 	.string	"Build cuda_13.0.r13.0/compiler.36424714_0"
        /*0030*/ 	.string	"-arch sm_100a -m 64 "



//--------------------- .note.nv.cuinfo           --------------------------
	.section	.note.nv.cuinfo,"",@"SHT_NOTE"
	.sectionflags	@"SHF_NOTE_NV_CUINFO"
        /*0018*/ 	.short	0x0002
        /*001a*/ 	.short	0x0064
        /*001c*/ 	.short	0x0082
	.zero		2


//--------------------- .nv.info                  --------------------------
	.section	.nv.info,"",@"SHT_CUDA_INFO"
	.align	4


	//----- nvinfo : EIATTR_REGCOUNT
	.align		4
        /*0000*/ 	.byte	0x04, 0x2f
        /*0002*/ 	.short	(.L_19 - .L_18)
	.align		4
.L_18:
        /*0004*/ 	.word	index@(_ZN7cutlass13device_kernelINS_4gemm6kernel13GemmUniversalIN4cute5tupleIJiiiiEEENS1_10collective13CollectiveMmaINS1_35MainloopSm100TmaUmmaWarpSpecializedILi18ELi2ELi4ENS5_IJNS4_1CILi2EEENSA_ILi1EEESC_EEEEENS5_IJNSA_ILi64EEENSA_ILi32EEESF_EEENS_10bfloat16_tENS5_IJlSC_lEEESI_SJ_NS4_8TiledMMAINS4_8MMA_AtomIJNS4_20SM100_MMA_F16BF16_SSISI_SI_fLi64ELi32ELNS4_4UMMA5MajorE0ELSO_0ELNSN_7ScaleInE0ELSP_0EEEEEENS4_6LayoutINS5_IJSC_SC_SC_EEENS5_IJNSA_ILi0EEESU_SU_EEEEENS5_IJNS4_10UnderscoreESX_SX_EEEEENS4_13SM90_TMA_LOADENS4_14ComposedLayoutINS4_7SwizzleILi3ELi4ELi3EEENS4_18smem_ptr_flag_bitsILi16EEENSS_INS5_IJNSA_ILi8EEESF_EEENS5_IJSF_SC_EEEEEEEvNS4_8identityENS4_23SM90_TMA_LOAD_MULTICASTES1A_vS1B_EENS_8epilogue10collective18CollectiveEpilogueINS1E_23Sm100TmaWarpSpecializedILi2ELi1ELi16ELb1ELb0EEEJSH_NS5_IJNSS_ISF_SC_EENSS_ISG_SC_EEEEESI_SJ_SI_SJ_NS1E_6fusion15FusionCallbacksIS1I_NS1M_17LinearCombinationISI_fSI_fLNS_15FloatRoundStyleE2EEESH_S1L_JEEENS4_5SM1004TMEM4LOAD26SM100_TMEM_LOAD_16dp256b4xES10_NS11_INS12_ILi2ELi4ELi3EEES15_NSS_INS5_IJS16_SG_EEENS5_IJSG_SC_EEEEEEENS4_17SM75_U32x4_LDSM_NENS4_14SM90_TMA_STOREES20_NS4_17SM90_U32x4_STSM_NENS4_39AutoVectorizingCopyWithAssumedAlignmentILi128EEEEEEvvEEEEvNT_6ParamsE)
        /*0008*/ 	.word	0x0000003d


	//----- nvinfo : EIATTR_FRAME_SIZE
	.align		4
.L_19:
        /*000c*/ 	.byte	0x04, 0x11
        /*000e*/ 	.short	(.L_21 - .L_20)
	.align		4
.L_20:
        /*0010*/ 	.word	index@($__internal_2_$__cuda_sm10x_tcgen05_guardrail_trap_unallocated_columns_being_dealloced)
        /*0014*/ 	.word	0x00000000


	//----- nvinfo : EIATTR_FRAME_SIZE
	.align		4
.L_21:
        /*0018*/ 	.byte	0x04, 0x11
        /*001a*/ 	.short	(.L_23 - .L_22)
	.align		4
.L_22:
        /*001c*/ 	.word	index@($__internal_1_$__cuda_sm10x_tcgen05_guardrail_trap_phase_invalid_during_alloc)
        /*0020*/ 	.word	0x00000000


	//----- nvinfo : EIATTR_FRAME_SIZE
	.align		4
.L_23:
        /*0024*/ 	.byte	0x04, 0x11
        /*0026*/ 	.short	(.L_25 - .L_24)
	.align		4
.L_24:
        /*0028*/ 	.word	index@($__internal_0_$__cuda_sm10x_tcgen05_guardrail_trap_col_being_dealloced_not_returned_by_alloc)
        /*002c*/ 	.word	0x00000000


	//----- nvinfo : EIATTR_FRAME_SIZE
	.align		4
.L_25:
        /*0030*/ 	.byte	0x04, 0x11
        /*0032*/ 	.short	(.L_27 - .L_26)
	.align		4
.L_26:
        /*0034*/ 	.word	index@(_ZN7cutlass13device_kernelINS_4gemm6kernel13GemmUniversalIN4cute5tupleIJiiiiEEENS1_10collective13CollectiveMmaINS1_35MainloopSm100TmaUmmaWarpSpecializedILi18ELi2ELi4ENS5_IJNS4_1CILi2EEENSA_ILi1EEESC_EEEEENS5_IJNSA_ILi64EEENSA_ILi32EEESF_EEENS_10bfloat16_tENS5_IJlSC_lEEESI_SJ_NS4_8TiledMMAINS4_8MMA_AtomIJNS4_20SM100_MMA_F16BF16_SSISI_SI_fLi64ELi32ELNS4_4UMMA5MajorE0ELSO_0ELNSN_7ScaleInE0ELSP_0EEEEEENS4_6LayoutINS5_IJSC_SC_SC_EEENS5_IJNSA_ILi0EEESU_SU_EEEEENS5_IJNS4_10UnderscoreESX_SX_EEEEENS4_13SM90_TMA_LOADENS4_14ComposedLayoutINS4_7SwizzleILi3ELi4ELi3EEENS4_18smem_ptr_flag_bitsILi16EEENSS_INS5_IJNSA_ILi8EEESF_EEENS5_IJSF_SC_EEEEEEEvNS4_8identityENS4_23SM90_TMA_LOAD_MULTICASTES1A_vS1B_EENS_8epilogue10collective18CollectiveEpilogueINS1E_23Sm100TmaWarpSpecializedILi2ELi1ELi16ELb1ELb0EEEJSH_NS5_IJNSS_ISF_SC_EENSS_ISG_SC_EEEEESI_SJ_SI_SJ_NS1E_6fusion15FusionCallbacksIS1I_NS1M_17LinearCombinationISI_fSI_fLNS_15FloatRoundStyleE2EEESH_S1L_JEEENS4_5SM1004TMEM4LOAD26SM100_TMEM_LOAD_16dp256b4xES10_NS11_INS12_ILi2ELi4ELi3EEES15_NSS_INS5_IJS16_SG_EEENS5_IJSG_SC_EEEEEEENS4_17SM75_U32x4_LDSM_NENS4_14SM90_TMA_STOREES20_NS4_17SM90_U32x4_STSM_NENS4_39AutoVectorizingCopyWithAssumedAlignmentILi128EEEEEEvvEEEEvNT_6ParamsE)
        /*0038*/ 	.word	0x00000000


	//----- nvinfo : EIATTR_MIN_STACK_SIZE
	.align		4
.L_27:
        /*003c*/ 	.byte	0x04, 0x12
        /*003e*/ 	.short	(.L_29 - .L_28)
	.align		4
.L_28:
        /*0040*/ 	.word	index@(_ZN7cutlass13device_kernelINS_4gemm6kernel13GemmUniversalIN4cute5tupleIJiiiiEEENS1_10collective13CollectiveMmaINS1_35MainloopSm100TmaUmmaWarpSpecializedILi18ELi2ELi4ENS5_IJNS4_1CILi2EEENSA_ILi1EEESC_EEEEENS5_IJNSA_ILi64EEENSA_ILi32EEESF_EEENS_10bfloat16_tENS5_IJlSC_lEEESI_SJ_NS4_8TiledMMAINS4_8MMA_AtomIJNS4_20SM100_MMA_F16BF16_SSISI_SI_fLi64ELi32ELNS4_4UMMA5MajorE0ELSO_0ELNSN_7ScaleInE0ELSP_0EEEEEENS4_6LayoutINS5_IJSC_SC_SC_EEENS5_IJNSA_ILi0EEESU_SU_EEEEENS5_IJNS4_10UnderscoreESX_SX_EEEEENS4_13SM90_TMA_LOADENS4_14ComposedLayoutINS4_7SwizzleILi3ELi4ELi3EEENS4_18smem_ptr_flag_bitsILi16EEENSS_INS5_IJNSA_ILi8EEESF_EEENS5_IJSF_SC_EEEEEEEvNS4_8identityENS4_23SM90_TMA_LOAD_MULTICASTES1A_vS1B_EENS_8epilogue10collective18CollectiveEpilogueINS1E_23Sm100TmaWarpSpecializedILi2ELi1ELi16ELb1ELb0EEEJSH_NS5_IJNSS_ISF_SC_EENSS_ISG_SC_EEEEESI_SJ_SI_SJ_NS1E_6fusion15FusionCallbacksIS1I_NS1M_17LinearCombinationISI_fSI_fLNS_15FloatRoundStyleE2EEESH_S1L_JEEENS4_5SM1004TMEM4LOAD26SM100_TMEM_LOAD_16dp256b4xES10_NS11_INS12_ILi2ELi4ELi3EEES15_NSS_INS5_IJS16_SG_EEENS5_IJSG_SC_EEEEEEENS4_17SM75_U32x4_LDSM_NENS4_14SM90_TMA_STOREES20_NS4_17SM90_U32x4_STSM_NENS4_39AutoVectorizingCopyWithAssumedAlignmentILi128EEEEEEvvEEEEvNT_6ParamsE)
        /*0044*/ 	.word	0x00000000
.L_29:


//--------------------- .nv.compat                --------------------------
	.section	.nv.compat,"",@"SHT_CUDA_COMPAT_INFO"
	.align	4
        /*0000*/ 	.byte	0x02, 0x09, 0x01, 0x00, 0x02, 0x02, 0x02, 0x00, 0x02, 0x05, 0x05, 0x00, 0x03, 0x07, 0x01, 0x01
        /*0010*/ 	.byte	0x02, 0x03, 0x01, 0x00, 0x02, 0x06, 0x01, 0x00, 0x04, 0x0b, 0x08, 0x00, 0x09, 0x00, 0x00, 0x00
        /*0020*/ 	.byte	0x00, 0x00, 0x00, 0x00


//--------------------- .nv.info._ZN7cutlass13device_kernelINS_4gemm6kernel13GemmUniversalIN4cute5tupleIJiiiiEEENS1_10collective13CollectiveMmaINS1_35MainloopSm100TmaUmmaWarpSpecializedILi18ELi2ELi4ENS5_IJNS4_1CILi2EEENSA_ILi1EEESC_EEEEENS5_IJNSA_ILi64EEENSA_ILi32EEESF_EEENS_10bfloat16_tENS5_IJlSC_lEEESI_SJ_NS4_8TiledMMAINS4_8MMA_AtomIJNS4_20SM100_MMA_F16BF16_SSISI_SI_fLi64ELi32ELNS4_4UMMA5MajorE0ELSO_0ELNSN_7ScaleInE0ELSP_0EEEEEENS4_6LayoutINS5_IJSC_SC_SC_EEENS5_IJNSA_ILi0EEESU_SU_EEEEENS5_IJNS4_10UnderscoreESX_SX_EEEEENS4_13SM90_TMA_LOADENS4_14ComposedLayoutINS4_7SwizzleILi3ELi4ELi3EEENS4_18smem_ptr_flag_bitsILi16EEENSS_INS5_IJNSA_ILi8EEESF_EEENS5_IJSF_SC_EEEEEEEvNS4_8identityENS4_23SM90_TMA_LOAD_MULTICASTES1A_vS1B_EENS_8epilogue10collective18CollectiveEpilogueINS1E_23Sm100TmaWarpSpecializedILi2ELi1ELi16ELb1ELb0EEEJSH_NS5_IJNSS_ISF_SC_EENSS_ISG_SC_EEEEESI_SJ_SI_SJ_NS1E_6fusion15FusionCallbacksIS1I_NS1M_17LinearCombinationISI_fSI_fLNS_15FloatRoundStyleE2EEESH_S1L_JEEENS4_5SM1004TMEM4LOAD26SM100_TMEM_LOAD_16dp256b4xES10_NS11_INS12_ILi2ELi4ELi3EEES15_NSS_INS5_IJS16_SG_EEENS5_IJSG_SC_EEEEEEENS4_17SM75_U32x4_LDSM_NENS4_14SM90_TMA_STOREES20_NS4_17SM90_U32x4_STSM_NENS4_39AutoVectorizingCopyWithAssumedAlignmentILi128EEEEEEvvEEEEvNT_6ParamsE --------------------------
	.section	.nv.info._ZN7cutlass13device_kernelINS_4gemm6kernel13GemmUniversalIN4cute5tupleIJiiiiEEENS1_10collective13CollectiveMmaINS1_35MainloopSm100TmaUmmaWarpSpecializedILi18ELi2ELi4ENS5_IJNS4_1CILi2EEENSA_ILi1EEESC_EEEEENS5_IJNSA_ILi64EEENSA_ILi32EEESF_EEENS_10bfloat16_tENS5_IJlSC_lEEESI_SJ_NS4_8TiledMMAINS4_8MMA_AtomIJNS4_20SM100_MMA_F16BF16_SSISI_SI_fLi64ELi32ELNS4_4UMMA5MajorE0ELSO_0ELNSN_7ScaleInE0ELSP_0EEEEEENS4_6LayoutINS5_IJSC_SC_SC_EEENS5_IJNSA_ILi0EEESU_SU_EEEEENS5_IJNS4_10UnderscoreESX_SX_EEEEENS4_13SM90_TMA_LOADENS4_14ComposedLayoutINS4_7SwizzleILi3ELi4ELi3EEENS4_18smem_ptr_flag_bitsILi16EEENSS_INS5_IJNSA_ILi8EEESF_EEENS5_IJSF_SC_EEEEEEEvNS4_8identityENS4_23SM90_TMA_LOAD_MULTICASTES1A_vS1B_EENS_8epilogue10collective18CollectiveEpilogueINS1E_23Sm100TmaWarpSpecializedILi2ELi1ELi16ELb1ELb0EEEJSH_NS5_IJNSS_ISF_SC_EENSS_ISG_SC_EEEEESI_SJ_SI_SJ_NS1E_6fusion15FusionCallbacksIS1I_NS1M_17LinearCombinationISI_fSI_fLNS_15FloatRoundStyleE2EEESH_S1L_JEEENS4_5SM1004TMEM4LOAD26SM100_TMEM_LOAD_16dp256b4xES10_NS11_INS12_ILi2ELi4ELi3EEES15_NSS_INS5_IJS16_SG_EEENS5_IJSG_SC_EEEEEEENS4_17SM75_U32x4_LDSM_NENS4_14SM90_TMA_STOREES20_NS4_17SM90_U32x4_STSM_NENS4_39AutoVectorizingCopyWithAssumedAlignmentILi128EEEEEEvvEEEEvNT_6ParamsE,"",@"SHT_CUDA_INFO"
	.sectionflags	@""
	.align	4


	//----- nvinfo : EIATTR_CUDA_API_VERSION
	.align		4
        /*0000*/ 	.byte	0x04, 0x37
        /*0002*/ 	.short	(.L_31 - .L_30)
.L_30:
        /*0004*/ 	.word	0x00000082


	//----- nvinfo : EIATTR_KPARAM_INFO
	.align		4
.L_31:
        /*0008*/ 	.byte	0x04, 0x17
        /*000a*/ 	.short	(.L_33 - .L_32)
.L_32:
        /*000c*/ 	.word	0x00000000
        /*0010*/ 	.short	0x0000
        /*0012*/ 	.short	0x0000
        /*0014*/ 	.byte	0x00, 0xf0, 0x01, 0x20


	//----- nvinfo : EIATTR_AT_ENTRY_FRAGMENTS
	.align		4
.L_33:
        /*0018*/ 	.byte	0x04, 0x4f
        /*001a*/ 	.short	(.L_35 - .L_34)


	//   ....[0]....
.L_34:
        /*001c*/ 	.word	0x00000006


	//----- nvinfo : EIATTR_RESERVED_SMEM_USED
	.align		4
.L_35:
        /*0020*/ 	.byte	0x01, 0x41
	.zero		2


	//----- nvinfo : EIATTR_SPARSE_MMA_MASK
	.align		4
        /*0024*/ 	.byte	0x03, 0x50
        /*0026*/ 	.short	0x0000


	//----- nvinfo : EIATTR_TCGEN05_1CTA_USED
	.align		4
        /*0028*/ 	.byte	0x01, 0x51
	.zero		2


	//----- nvinfo : EIATTR_MAXREG_COUNT
	.align		4
        /*002c*/ 	.byte	0x03, 0x1b
        /*002e*/ 	.short	0x00ff


	//----- nvinfo : EIATTR_NUM_BARRIERS
	.align		4
        /*0030*/ 	.byte	0x02, 0x4c
        /*0032*/ 	.byte	0x07
	.zero		1


	//----- nvinfo : EIATTR_EXTERNS
	.align		4
        /*0034*/ 	.byte	0x04, 0x0f
        /*0036*/ 	.short	(.L_37 - .L_36)


	//   ....[0]....
	.align		4
.L_36:
        /*0038*/ 	.word	index@(__assertfail)


	//----- nvinfo : EIATTR_MERCURY_ISA_VERSION
	.align		4
.L_37:
        /*003c*/ 	.byte	0x03, 0x5f
        /*003e*/ 	.short	0x0101


	//----- nvinfo : EIATTR_INT_WARP_WIDE_INSTR_OFFSETS
	.align		4
        /*0040*/ 	.byte	0x04, 0x31
        /*0042*/ 	.short	(.L_39 - .L_38)


	//   ....[0]....
.L_38:
        /*0044*/ 	.word	0x00004630


	//   ....[1]....
        /*0048*/ 	.word	0x00004660


	//   ....[2]....
        /*004c*/ 	.word	0x00004680


	//   ....[3]....
        /*0050*/ 	.word	0x00005270


	//   ....[4]....
        /*0054*/ 	.word	0x00005390


	//----- nvinfo : EIATTR_COOP_GROUP_MASK_REGIDS
	.align		4
.L_39:
        /*0058*/ 	.byte	0x04, 0x29
        /*005a*/ 	.short	(.L_41 - .L_40)


	//   ....[0]....
.L_40:
        /*005c*/ 	.word	0xffffffff


	//   ....[1]....
        /*0060*/ 	.word	0xffffffff


	//   ....[2]....
        /*0064*/ 	.word	0xffffffff


	//   ....[3]....
        /*0068*/ 	.word	0xffffffff


	//   ....[4]....
        /*006c*/ 	.word	0xffffffff


	//   ....[5]....
        /*0070*/ 	.word	0xffffffff


	//   ....[6]....
        /*0074*/ 	.word	0xffffffff


	//   ....[7]....
        /*0078*/ 	.word	0xffffffff


	//   ....[8]....
        /*007c*/ 	.word	0xffffffff


	//   ....[9]....
        /*0080*/ 	.word	0xffffffff


	//   ....[10]....
        /*0084*/ 	.word	0xffffffff


	//   ....[11]....
        /*0088*/ 	.word	0xffffffff


	//   ....[12]....
        /*008c*/ 	.word	0xffffffff


	//   ....[13]....
        /*0090*/ 	.word	0xffffffff


	//----- nvinfo : EIATTR_COOP_GROUP_INSTR_OFFSETS
	.align		4
.L_41:
        /*0094*/ 	.byte	0x04, 0x28
        /*0096*/ 	.short	(.L_43 - .L_42)


	//   ....[0]....
.L_42:
        /*0098*/ 	.word	0x00000080


	//   ....[1]....
        /*009c*/ 	.word	0x000004e0


	//   ....[2]....
        /*00a0*/ 	.word	0x00000860


	//   ....[3]....
        /*00a4*/ 	.word	0x000009c0


	//   ....[4]....
        /*00a8*/ 	.word	0x00000ac0


	//   ....[5]....
        /*00ac*/ 	.word	0x00000c30


	//   ....[6]....
        /*00b0*/ 	.word	0x00000dd0


	//   ....[7]....
        /*00b4*/ 	.word	0x00000f90


	//   ....[8]....
        /*00b8*/ 	.word	0x00002170


	//   ....[9]....
        /*00bc*/ 	.word	0x00003820


	//   ....[10]....
        /*00c0*/ 	.word	0x00003a30


	//   ....[11]....
        /*00c4*/ 	.word	0x00003a60


	//   ....[12]....
        /*00c8*/ 	.word	0x00004510


	//   ....[13]....
        /*00cc*/ 	.word	0x00004740


	//----- nvinfo : EIATTR_VRC_CTA_INIT_COUNT
	.align		4
.L_43:
        /*00d0*/ 	.byte	0x02, 0x4a
        /*00d2*/ 	.byte	0x80
	.zero		1


	//----- nvinfo : EIATTR_SYSCALL_OFFSETS
	.align		4
        /*00d4*/ 	.byte	0x04, 0x46
        /*00d6*/ 	.short	(.L_45 - .L_44)


	//   ....[0]....
.L_44:
        /*00d8*/ 	.word	0x00005fc0


	//   ....[1]....
        /*00dc*/ 	.word	0x000060b0


	//   ....[2]....
        /*00e0*/ 	.word	0x00006800


	//----- nvinfo : EIATTR_MBARRIER_INSTR_OFFSETS
	.align		4
.L_45:
        /*00e4*/ 	.byte	0x04, 0x39
        /*00e6*/ 	.short	(.L_47 - .L_46)


	//   ....[0]....
.L_46:
        /*00e8*/ 	.word	0x00000600
        /*00ec*/ 	.word	0x000000ff
        /*00f0*/ 	.word	0x00000000
        /*00f4*/ 	.short	0x0100
        /*00f6*/ 	.byte	0x04
	.zero		1


	//   ....[1]....
        /*00f8*/ 	.word	0x00000610
        /*00fc*/ 	.word	0x000000ff
        /*0100*/ 	.word	0x00000090
        /*0104*/ 	.short	0x0100
        /*0106*/ 	.byte	0x04
	.zero		1


	//   ....[2]....
        /*0108*/ 	.word	0x00000620
        /*010c*/ 	.word	0x000000ff
        /*0110*/ 	.word	0x00000008
        /*0114*/ 	.short	0x0100
        /*0116*/ 	.byte	0x04
	.zero		1


	//   ....[3]....
        /*0118*/ 	.word	0x00000630
        /*011c*/ 	.word	0x000000ff
        /*0120*/ 	.word	0x00000098
        /*0124*/ 	.short	0x0100
        /*0126*/ 	.byte	0x04
	.zero		1


	//   ....[4]....
        /*0128*/ 	.word	0x00000640
        /*012c*/ 	.word	0x000000ff
        /*0130*/ 	.word	0x00000010
        /*0134*/ 	.short	0x0100
        /*0136*/ 	.byte	0x04
	.zero		1


	//   ....[5]....
        /*0138*/ 	.word	0x00000650
        /*013c*/ 	.word	0x000000ff
        /*0140*/ 	.word	0x000000a0
        /*0144*/ 	.short	0x0100
        /*0146*/ 	.byte	0x04
	.zero		1


	//   ....[6]....
        /*0148*/ 	.word	0x00000660
        /*014c*/ 	.word	0x000000ff
        /*0150*/ 	.word	0x00000018
        /*0154*/ 	.short	0x0100
        /*0156*/ 	.byte	0x04
	.zero		1


	//   ....[7]....
        /*0158*/ 	.word	0x00000670
        /*015c*/ 	.word	0x000000ff
        /*0160*/ 	.word	0x000000a8
        /*0164*/ 	.short	0x0100
        /*0166*/ 	.byte	0x04
	.zero		1


	//   ....[8]....
        /*0168*/ 	.word	0x00000680
        /*016c*/ 	.word	0x000000ff
        /*0170*/ 	.word	0x00000020
        /*0174*/ 	.short	0x0100
        /*0176*/ 	.byte	0x04
	.zero		1


	//   ....[9]....
        /*0178*/ 	.word	0x00000690
        /*017c*/ 	.word	0x000000ff
        /*0180*/ 	.word	0x000000b0
        /*0184*/ 	.short	0x0100
        /*0186*/ 	.byte	0x04
	.zero		1


	//   ....[10]....
        /*0188*/ 	.word	0x000006a0
        /*018c*/ 	.word	0x000000ff
        /*0190*/ 	.word	0x00000028
        /*0194*/ 	.short	0x0100
        /*0196*/ 	.byte	0x04
	.zero		1


	//   ....[11]....
        /*0198*/ 	.word	0x000006b0
        /*019c*/ 	.word	0x000000ff
        /*01a0*/ 	.word	0x000000b8
        /*01a4*/ 	.short	0x0100
        /*01a6*/ 	.byte	0x04
	.zero		1


	//   ....[12]....
        /*01a8*/ 	.word	0x000006c0
        /*01ac*/ 	.word	0x000000ff
        /*01b0*/ 	.word	0x00000030
        /*01b4*/ 	.short	0x0100
        /*01b6*/ 	.byte	0x04
	.zero		1


	//   ....[13]....
        /*01b8*/ 	.word	0x000006d0
        /*01bc*/ 	.word	0x000000ff
        /*01c0*/ 	.word	0x000000c0
        /*01c4*/ 	.short	0x0100
        /*01c6*/ 	.byte	0x04
	.zero		1


	//   ....[14]....
        /*01c8*/ 	.word	0x000006e0
        /*01cc*/ 	.word	0x000000ff
        /*01d0*/ 	.word	0x00000038
        /*01d4*/ 	.short	0x0100
        /*01d6*/ 	.byte	0x04
	.zero		1


	//   ....[15]....
        /*01d8*/ 	.word	0x000006f0
        /*01dc*/ 	.word	0x000000ff
        /*01e0*/ 	.word	0x000000c8
        /*01e4*/ 	.short	0x0100
        /*01e6*/ 	.byte	0x04
	.zero		1


	//   ....[16]....
        /*01e8*/ 	.word	0x00000700
        /*01ec*/ 	.word	0x000000ff
        /*01f0*/ 	.word	0x00000040
        /*01f4*/ 	.short	0x0100
        /*01f6*/ 	.byte	0x04
	.zero		1


	//   ....[17]....
        /*01f8*/ 	.word	0x00000710
        /*01fc*/ 	.word	0x000000ff
        /*0200*/ 	.word	0x000000d0
        /*0204*/ 	.short	0x0100
        /*0206*/ 	.byte	0x04
	.zero		1


	//   ....[18]....
        /*0208*/ 	.word	0x00000720
        /*020c*/ 	.word	0x000000ff
        /*0210*/ 	.word	0x00000048
        /*0214*/ 	.short	0x0100
        /*0216*/ 	.byte	0x04
	.zero		1


	//   ....[19]....
        /*0218*/ 	.word	0x00000730
        /*021c*/ 	.word	0x000000ff
        /*0220*/ 	.word	0x000000d8
        /*0224*/ 	.short	0x0100
        /*0226*/ 	.byte	0x04
	.zero		1


	//   ....[20]....
        /*0228*/ 	.word	0x00000740
        /*022c*/ 	.word	0x000000ff
        /*0230*/ 	.word	0x00000050
        /*0234*/ 	.short	0x0100
        /*0236*/ 	.byte	0x04
	.zero		1


	//   ....[21]....
        /*0238*/ 	.word	0x00000750
        /*023c*/ 	.word	0x000000ff
        /*0240*/ 	.word	0x000000e0
        /*0244*/ 	.short	0x0100
        /*0246*/ 	.byte	0x04
	.zero		1


	//   ....[22]....
        /*0248*/ 	.word	0x00000760
        /*024c*/ 	.word	0x000000ff
        /*0250*/ 	.word	0x00000058
        /*0254*/ 	.short	0x0100
        /*0256*/ 	.byte	0x04
	.zero		1


	//   ....[23]....
        /*0258*/ 	.word	0x00000770
        /*025c*/ 	.word	0x000000ff
        /*0260*/ 	.word	0x000000e8
        /*0264*/ 	.short	0x0100
        /*0266*/ 	.byte	0x04
	.zero		1


	//   ....[24]....
        /*0268*/ 	.word	0x00000780
        /*026c*/ 	.word	0x000000ff
        /*0270*/ 	.word	0x00000060
        /*0274*/ 	.short	0x0100
        /*0276*/ 	.byte	0x04
	.zero		1


	//   ....[25]....
        /*0278*/ 	.word	0x00000790
        /*027c*/ 	.word	0x000000ff
        /*0280*/ 	.word	0x000000f0
        /*0284*/ 	.short	0x0100
        /*0286*/ 	.byte	0x04
	.zero		1


	//   ....[26]....
        /*0288*/ 	.word	0x000007a0
        /*028c*/ 	.word	0x000000ff
        /*0290*/ 	.word	0x00000068
        /*0294*/ 	.short	0x0100
        /*0296*/ 	.byte	0x04
	.zero		1


	//   ....[27]....
        /*0298*/ 	.word	0x000007b0
        /*029c*/ 	.word	0x000000ff
        /*02a0*/ 	.word	0x000000f8
        /*02a4*/ 	.short	0x0100
        /*02a6*/ 	.byte	0x04
	.zero		1


	//   ....[28]....
        /*02a8*/ 	.word	0x000007c0
        /*02ac*/ 	.word	0x000000ff
        /*02b0*/ 	.word	0x00000070
        /*02b4*/ 	.short	0x0100
        /*02b6*/ 	.byte	0x04
	.zero		1


	//   ....[29]....
        /*02b8*/ 	.word	0x000007d0
        /*02bc*/ 	.word	0x000000ff
        /*02c0*/ 	.word	0x00000100
        /*02c4*/ 	.short	0x0100
        /*02c6*/ 	.byte	0x04
	.zero		1


	//   ....[30]....
        /*02c8*/ 	.word	0x000007e0
        /*02cc*/ 	.word	0x000000ff
        /*02d0*/ 	.word	0x00000078
        /*02d4*/ 	.short	0x0100
        /*02d6*/ 	.byte	0x04
	.zero		1


	//   ....[31]....
        /*02d8*/ 	.word	0x000007f0
        /*02dc*/ 	.word	0x000000ff
        /*02e0*/ 	.word	0x00000108
        /*02e4*/ 	.short	0x0100
        /*02e6*/ 	.byte	0x04
	.zero		1


	//   ....[32]....
        /*02e8*/ 	.word	0x00000800
        /*02ec*/ 	.word	0x000000ff
        /*02f0*/ 	.word	0x00000080
        /*02f4*/ 	.short	0x0100
        /*02f6*/ 	.byte	0x04
	.zero		1


	//   ....[33]....
        /*02f8*/ 	.word	0x00000810
        /*02fc*/ 	.word	0x000000ff
        /*0300*/ 	.word	0x00000110
        /*0304*/ 	.short	0x0100
        /*0306*/ 	.byte	0x04
	.zero		1


	//   ....[34]....
        /*0308*/ 	.word	0x00000820
        /*030c*/ 	.word	0x000000ff
        /*0310*/ 	.word	0x00000088
        /*0314*/ 	.short	0x0100
        /*0316*/ 	.byte	0x04
	.zero		1


	//   ....[35]....
        /*0318*/ 	.word	0x00000830
        /*031c*/ 	.word	0x000000ff
        /*0320*/ 	.word	0x00000118
        /*0324*/ 	.short	0x0100
        /*0326*/ 	.byte	0x04
	.zero		1


	//   ....[36]....
        /*0328*/ 	.word	0x00000970
        /*032c*/ 	.word	0x000000ff
        /*0330*/ 	.word	0x00000120
        /*0334*/ 	.short	0x0100
        /*0336*/ 	.byte	0x04
	.zero		1


	//   ....[37]....
        /*0338*/ 	.word	0x00000980
        /*033c*/ 	.word	0x000000ff
        /*0340*/ 	.word	0x00000130
        /*0344*/ 	.short	0x0100
        /*0346*/ 	.byte	0x04
	.zero		1


	//   ....[38]....
        /*0348*/ 	.word	0x00000990
        /*034c*/ 	.word	0x000000ff
        /*0350*/ 	.word	0x00000128
        /*0354*/ 	.short	0x0100
        /*0356*/ 	.byte	0x04
	.zero		1


	//   ....[39]....
        /*0358*/ 	.word	0x000009a0
        /*035c*/ 	.word	0x000000ff
        /*0360*/ 	.word	0x00000138
        /*0364*/ 	.short	0x0100
        /*0366*/ 	.byte	0x04
	.zero		1


	//   ....[40]....
        /*0368*/ 	.word	0x00000a90
        /*036c*/ 	.word	0x000000ff
        /*0370*/ 	.word	0x00000140
        /*0374*/ 	.short	0x0100
        /*0376*/ 	.byte	0x06
	.zero		1


	//   ....[41]....
        /*0378*/ 	.word	0x00000aa0
        /*037c*/ 	.word	0x000000ff
        /*0380*/ 	.word	0x00000148
        /*0384*/ 	.short	0x0100
        /*0386*/ 	.byte	0x06
	.zero		1


	//   ....[42]....
        /*0388*/ 	.word	0x00000be0
        /*038c*/ 	.word	0x000000ff
        /*0390*/ 	.word	0x00000150
        /*0394*/ 	.short	0x0100
        /*0396*/ 	.byte	0x06
	.zero		1


	//   ....[43]....
        /*0398*/ 	.word	0x00000bf0
        /*039c*/ 	.word	0x000000ff
        /*03a0*/ 	.word	0x00000160
        /*03a4*/ 	.short	0x0100
        /*03a6*/ 	.byte	0x06
	.zero		1


	//   ....[44]....
        /*03a8*/ 	.word	0x00000c00
        /*03ac*/ 	.word	0x000000ff
        /*03b0*/ 	.word	0x00000158
        /*03b4*/ 	.short	0x0100
        /*03b6*/ 	.byte	0x06
	.zero		1


	//   ....[45]....
        /*03b8*/ 	.word	0x00000c10
        /*03bc*/ 	.word	0x000000ff
        /*03c0*/ 	.word	0x00000168
        /*03c4*/ 	.short	0x0100
        /*03c6*/ 	.byte	0x06
	.zero		1


	//   ....[46]....
        /*03c8*/ 	.word	0x00000d40
        /*03cc*/ 	.word	0x000000ff
        /*03d0*/ 	.word	0x00000170
        /*03d4*/ 	.short	0x0100
        /*03d6*/ 	.byte	0x04
	.zero		1


	//   ....[47]....
        /*03d8*/ 	.word	0x00000d50
        /*03dc*/ 	.word	0x000000ff
        /*03e0*/ 	.word	0x00000190
        /*03e4*/ 	.short	0x0100
        /*03e6*/ 	.byte	0x04
	.zero		1


	//   ....[48]....
        /*03e8*/ 	.word	0x00000d60
        /*03ec*/ 	.word	0x000000ff
        /*03f0*/ 	.word	0x00000178
        /*03f4*/ 	.short	0x0100
        /*03f6*/ 	.byte	0x04
	.zero		1


	//   ....[49]....
        /*03f8*/ 	.word	0x00000d70
        /*03fc*/ 	.word	0x000000ff
        /*0400*/ 	.word	0x00000198
        /*0404*/ 	.short	0x0100
        /*0406*/ 	.byte	0x04
	.zero		1


	//   ....[50]....
        /*0408*/ 	.word	0x00000d80
        /*040c*/ 	.word	0x000000ff
        /*0410*/ 	.word	0x00000180
        /*0414*/ 	.short	0x0100
        /*0416*/ 	.byte	0x04
	.zero		1


	//   ....[51]....
        /*0418*/ 	.word	0x00000d90
        /*041c*/ 	.word	0x000000ff
        /*0420*/ 	.word	0x000001a0
        /*0424*/ 	.short	0x0100
        /*0426*/ 	.byte	0x04
	.zero		1


	//   ....[52]....
        /*0428*/ 	.word	0x00000da0
        /*042c*/ 	.word	0x000000ff
        /*0430*/ 	.word	0x00000188
        /*0434*/ 	.short	0x0100
        /*0436*/ 	.byte	0x04
	.zero		1


	//   ....[53]....
        /*0438*/ 	.word	0x00000db0
        /*043c*/ 	.word	0x000000ff
        /*0440*/ 	.word	0x000001a8
        /*0444*/ 	.short	0x0100
        /*0446*/ 	.byte	0x04
	.zero		1


	//   ....[54]....
        /*0448*/ 	.word	0x00000ea0
        /*044c*/ 	.word	0x000000ff
        /*0450*/ 	.word	0x000001b0
        /*0454*/ 	.short	0x0100
        /*0456*/ 	.byte	0x04
	.zero		1


	//   ....[55]....
        /*0458*/ 	.word	0x00000eb0
        /*045c*/ 	.word	0x000000ff
        /*0460*/ 	.word	0x000001c0
        /*0464*/ 	.short	0x0100
        /*0466*/ 	.byte	0x04
	.zero		1


	//   ....[56]....
        /*0468*/ 	.word	0x00000ec0
        /*046c*/ 	.word	0x000000ff
        /*0470*/ 	.word	0x000001b8
        /*0474*/ 	.short	0x0100
        /*0476*/ 	.byte	0x04
	.zero		1


	//   ....[57]....
        /*0478*/ 	.word	0x00000ed0
        /*047c*/ 	.word	0x000000ff
        /*0480*/ 	.word	0x000001c8
        /*0484*/ 	.short	0x0100
        /*0486*/ 	.byte	0x04
	.zero		1


	//   ....[58]....
        /*0488*/ 	.word	0x00001a10
        /*048c*/ 	.word	0x00000000
        /*0490*/ 	.word	0x000001c0
        /*0494*/ 	.short	0x010a
        /*0496*/ 	.byte	0xff
	.zero		1


	//   ....[59]....
        /*0498*/ 	.word	0x00001a40
        /*049c*/ 	.word	0x00000000
        /*04a0*/ 	.word	0x000001b0
        /*04a4*/ 	.short	0x0101
        /*04a6*/ 	.byte	0xff
	.zero		1


	//   ....[60]....
        /*04a8*/ 	.word	0x00001af0
        /*04ac*/ 	.word	0x000000ff
        /*04b0*/ 	.word	0x00000090
        /*04b4*/ 	.short	0x010a
        /*04b6*/ 	.byte	0x04
	.zero		1


	//   ....[61]....
        /*04b8*/ 	.word	0x00001b70
        /*04bc*/ 	.word	0x000000ff
        /*04c0*/ 	.word	0x00000090
        /*04c4*/ 	.short	0x010a
        /*04c6*/ 	.byte	0x21
	.zero		1


	//   ....[62]....
        /*04c8*/ 	.word	0x00001d00
        /*04cc*/ 	.word	0x000000ff
        /*04d0*/ 	.word	0x00000090
        /*04d4*/ 	.short	0x010a
        /*04d6*/ 	.byte	0x08
	.zero		1


	//   ....[63]....
        /*04d8*/ 	.word	0x00001e30
        /*04dc*/ 	.word	0x000000ff
        /*04e0*/ 	.word	0x00000148
        /*04e4*/ 	.short	0x0101
        /*04e6*/ 	.byte	0x07
	.zero		1


	//   ....[64]....
        /*04e8*/ 	.word	0x00001e50
        /*04ec*/ 	.word	0x000000ff
        /*04f0*/ 	.word	0x00000090
        /*04f4*/ 	.short	0x010a
        /*04f6*/ 	.byte	0x04
	.zero		1


	//   ....[65]....
        /*04f8*/ 	.word	0x00001ed0
        /*04fc*/ 	.word	0x000000ff
        /*0500*/ 	.word	0x00000090
        /*0504*/ 	.short	0x010a
        /*0506*/ 	.byte	0x09
	.zero		1


	//   ....[66]....
        /*0508*/ 	.word	0x00002070
        /*050c*/ 	.word	0x000000ff
        /*0510*/ 	.word	0x00000090
        /*0514*/ 	.short	0x010a
        /*0516*/ 	.byte	0x06
	.zero		1


	//   ....[67]....
        /*0518*/ 	.word	0x000021a0
        /*051c*/ 	.word	0x00000003
        /*0520*/ 	.word	0x00000150
        /*0524*/ 	.short	0x010a
        /*0526*/ 	.byte	0xff
	.zero		1


	//   ....[68]....
        /*0528*/ 	.word	0x000022f0
        /*052c*/ 	.word	0x00000000
        /*0530*/ 	.word	0x00000000
        /*0534*/ 	.short	0x0101
        /*0536*/ 	.byte	0xff
	.zero		1


	//   ....[69]....
        /*0538*/ 	.word	0x00002890
        /*053c*/ 	.word	0x000000ff
        /*0540*/ 	.word	0x00000000
        /*0544*/ 	.short	0x010a
        /*0546*/ 	.byte	0x04
	.zero		1


	//   ....[70]....
        /*0548*/ 	.word	0x00002920
        /*054c*/ 	.word	0x000000ff
        /*0550*/ 	.word	0x00000000
        /*0554*/ 	.short	0x010a
        /*0556*/ 	.byte	0x05
	.zero		1


	//   ....[71]....
        /*0558*/ 	.word	0x000029b0
        /*055c*/ 	.word	0x000000ff
        /*0560*/ 	.word	0x00000000
        /*0564*/ 	.short	0x010a
        /*0566*/ 	.byte	0x05
	.zero		1


	//   ....[72]....
        /*0568*/ 	.word	0x00002a40
        /*056c*/ 	.word	0x000000ff
        /*0570*/ 	.word	0x00000000
        /*0574*/ 	.short	0x010a
        /*0576*/ 	.byte	0x05
	.zero		1


	//   ....[73]....
        /*0578*/ 	.word	0x00002ad0
        /*057c*/ 	.word	0x000000ff
        /*0580*/ 	.word	0x00000000
        /*0584*/ 	.short	0x010a
        /*0586*/ 	.byte	0x05
	.zero		1


	//   ....[74]....
        /*0588*/ 	.word	0x00002b60
        /*058c*/ 	.word	0x000000ff
        /*0590*/ 	.word	0x00000000
        /*0594*/ 	.short	0x010a
        /*0596*/ 	.byte	0x05
	.zero		1


	//   ....[75]....
        /*0598*/ 	.word	0x00002bf0
        /*059c*/ 	.word	0x000000ff
        /*05a0*/ 	.word	0x00000000
        /*05a4*/ 	.short	0x010a
        /*05a6*/ 	.byte	0x05
	.zero		1


	//   ....[76]....
        /*05a8*/ 	.word	0x00002c80
        /*05ac*/ 	.word	0x000000ff
        /*05b0*/ 	.word	0x00000000
        /*05b4*/ 	.short	0x010a
        /*05b6*/ 	.byte	0x05
	.zero		1


	//   ....[77]....
        /*05b8*/ 	.word	0x00002d10
        /*05bc*/ 	.word	0x000000ff
        /*05c0*/ 	.word	0x00000000
        /*05c4*/ 	.short	0x010a
        /*05c6*/ 	.byte	0x05
	.zero		1


	//   ....[78]....
        /*05c8*/ 	.word	0x00002da0
        /*05cc*/ 	.word	0x000000ff
        /*05d0*/ 	.word	0x00000000
        /*05d4*/ 	.short	0x010a
        /*05d6*/ 	.byte	0x05
	.zero		1


	//   ....[79]....
        /*05d8*/ 	.word	0x00002e30
        /*05dc*/ 	.word	0x000000ff
        /*05e0*/ 	.word	0x00000000
        /*05e4*/ 	.short	0x010a
        /*05e6*/ 	.byte	0x05
	.zero		1


	//   ....[80]....
        /*05e8*/ 	.word	0x00002ec0
        /*05ec*/ 	.word	0x000000ff
        /*05f0*/ 	.word	0x00000000
        /*05f4*/ 	.short	0x010a
        /*05f6*/ 	.byte	0x05
	.zero		1


	//   ....[81]....
        /*05f8*/ 	.word	0x00002f50
        /*05fc*/ 	.word	0x000000ff
        /*0600*/ 	.word	0x00000000
        /*0604*/ 	.short	0x010a
        /*0606*/ 	.byte	0x05
	.zero		1


	//   ....[82]....
        /*0608*/ 	.word	0x00002fe0
        /*060c*/ 	.word	0x000000ff
        /*0610*/ 	.word	0x00000000
        /*0614*/ 	.short	0x010a
        /*0616*/ 	.byte	0x05
	.zero		1


	//   ....[83]....
        /*0618*/ 	.word	0x00003070
        /*061c*/ 	.word	0x000000ff
        /*0620*/ 	.word	0x00000000
        /*0624*/ 	.short	0x010a
        /*0626*/ 	.byte	0x05
	.zero		1


	//   ....[84]....
        /*0628*/ 	.word	0x00003100
        /*062c*/ 	.word	0x000000ff
        /*0630*/ 	.word	0x00000000
        /*0634*/ 	.short	0x010a
        /*0636*/ 	.byte	0x05
	.zero		1


	//   ....[85]....
        /*0638*/ 	.word	0x00003190
        /*063c*/ 	.word	0x000000ff
        /*0640*/ 	.word	0x00000000
        /*0644*/ 	.short	0x010a
        /*0646*/ 	.byte	0x05
	.zero		1


	//   ....[86]....
        /*0648*/ 	.word	0x00003230
        /*064c*/ 	.word	0x00000000
        /*0650*/ 	.word	0x00000000
        /*0654*/ 	.short	0x010a
        /*0656*/ 	.byte	0xff
	.zero		1


	//   ....[87]....
        /*0658*/ 	.word	0x00003370
        /*065c*/ 	.word	0x00000002
        /*0660*/ 	.word	0x000001b0
        /*0664*/ 	.short	0x010a
        /*0666*/ 	.byte	0xff
	.zero		1


	//   ....[88]....
        /*0668*/ 	.word	0x000033e0
        /*066c*/ 	.word	0x00000002
        /*0670*/ 	.word	0x00000000
        /*0674*/ 	.short	0x0101
        /*0676*/ 	.byte	0xff
	.zero		1


	//   ....[89]....
        /*0678*/ 	.word	0x00003400
        /*067c*/ 	.word	0x000000ff
        /*0680*/ 	.word	0x00000160
        /*0684*/ 	.short	0x010a
        /*0686*/ 	.byte	0x04
	.zero		1


	//   ....[90]....
        /*0688*/ 	.word	0x00003520
        /*068c*/ 	.word	0x00000002
        /*0690*/ 	.word	0x00000150
        /*0694*/ 	.short	0x010a
        /*0696*/ 	.byte	0xff
	.zero		1


	//   ....[91]....
        /*0698*/ 	.word	0x00003620
        /*069c*/ 	.word	0x00000002
        /*06a0*/ 	.word	0x00000000
        /*06a4*/ 	.short	0x0101
        /*06a6*/ 	.byte	0xff
	.zero		1


	//   ....[92]....
        /*06a8*/ 	.word	0x000036b0
        /*06ac*/ 	.word	0x000000ff
        /*06b0*/ 	.word	0x00000160
        /*06b4*/ 	.short	0x0106
        /*06b6*/ 	.byte	0x04
	.zero		1


	//   ....[93]....
        /*06b8*/ 	.word	0x000036d0
        /*06bc*/ 	.word	0x000000ff
        /*06c0*/ 	.word	0x00000160
        /*06c4*/ 	.short	0x010a
        /*06c6*/ 	.byte	0x04
	.zero		1


	//   ....[94]....
        /*06c8*/ 	.word	0x00003760
        /*06cc*/ 	.word	0x000000ff
        /*06d0*/ 	.word	0x00000160
        /*06d4*/ 	.short	0x0106
        /*06d6*/ 	.byte	0x07
	.zero		1


	//   ....[95]....
        /*06d8*/ 	.word	0x000037a0
        /*06dc*/ 	.word	0x00000000
        /*06e0*/ 	.word	0x00000160
        /*06e4*/ 	.short	0x010a
        /*06e6*/ 	.byte	0xff
	.zero		1


	//   ....[96]....
        /*06e8*/ 	.word	0x00003d00
        /*06ec*/ 	.word	0x00000000
        /*06f0*/ 	.word	0x00000150
        /*06f4*/ 	.short	0x010a
        /*06f6*/ 	.byte	0xff
	.zero		1


	//   ....[97]....
        /*06f8*/ 	.word	0x00003e00
        /*06fc*/ 	.word	0x00000003
        /*0700*/ 	.word	0x00000000
        /*0704*/ 	.short	0x0101
        /*0706*/ 	.byte	0xff
	.zero		1


	//   ....[98]....
        /*0708*/ 	.word	0x00003e10
        /*070c*/ 	.word	0x000000ff
        /*0710*/ 	.word	0x00000000
        /*0714*/ 	.short	0x010a
        /*0716*/ 	.byte	0x04
	.zero		1


	//   ....[99]....
        /*0718*/ 	.word	0x00003e90
        /*071c*/ 	.word	0x000000ff
        /*0720*/ 	.word	0x00000190
        /*0724*/ 	.short	0x010a
        /*0726*/ 	.byte	0x1f
	.zero		1


	//   ....[100]....
        /*0728*/ 	.word	0x00003f70
        /*072c*/ 	.word	0x000000ff
        /*0730*/ 	.word	0x00000000
        /*0734*/ 	.short	0x010a
        /*0736*/ 	.byte	0x05
	.zero		1


	//   ....[101]....
        /*0738*/ 	.word	0x000040b0
        /*073c*/ 	.word	0x000000ff
        /*0740*/ 	.word	0x00000000
        /*0744*/ 	.short	0x010a
        /*0746*/ 	.byte	0x04
	.zero		1


	//   ....[102]....
        /*0748*/ 	.word	0x00004340
        /*074c*/ 	.word	0x000000ff
        /*0750*/ 	.word	0x00000000
        /*0754*/ 	.short	0x010a
        /*0756*/ 	.byte	0x04
	.zero		1


	//   ....[103]....
        /*0758*/ 	.word	0x000043d0
        /*075c*/ 	.word	0x000000ff
        /*0760*/ 	.word	0x00000000
        /*0764*/ 	.short	0x010a
        /*0766*/ 	.byte	0x05
	.zero		1


	//   ....[104]....
        /*0768*/ 	.word	0x00004460
        /*076c*/ 	.word	0x000000ff
        /*0770*/ 	.word	0x00000000
        /*0774*/ 	.short	0x010a
        /*0776*/ 	.byte	0x05
	.zero		1


	//   ....[105]....
        /*0778*/ 	.word	0x000044f0
        /*077c*/ 	.word	0x000000ff
        /*0780*/ 	.word	0x00000000
        /*0784*/ 	.short	0x010a
        /*0786*/ 	.byte	0x04
	.zero		1


	//   ....[106]....
        /*0788*/ 	.word	0x000049e0
        /*078c*/ 	.word	0x00000003
        /*0790*/ 	.word	0x00000150
        /*0794*/ 	.short	0x010a
        /*0796*/ 	.byte	0xff
	.zero		1


	//   ....[107]....
        /*0798*/ 	.word	0x00004b50
        /*079c*/ 	.word	0x00000000
        /*07a0*/ 	.word	0x00000000
        /*07a4*/ 	.short	0x0101
        /*07a6*/ 	.byte	0xff
	.zero		1


	//   ....[108]....
        /*07a8*/ 	.word	0x00005000
        /*07ac*/ 	.word	0x000000ff
        /*07b0*/ 	.word	0x00000148
        /*07b4*/ 	.short	0x010a
        /*07b6*/ 	.byte	0x18
	.zero		1


	//   ....[109]....
        /*07b8*/ 	.word	0x000051d0
        /*07bc*/ 	.word	0x000000ff
        /*07c0*/ 	.word	0x00000130
        /*07c4*/ 	.short	0x010a
        /*07c6*/ 	.byte	0x04
	.zero		1


	//   ....[110]....
        /*07c8*/ 	.word	0x00005430
        /*07cc*/ 	.word	0x000000ff
        /*07d0*/ 	.word	0x00000120
        /*07d4*/ 	.short	0x010b
        /*07d6*/ 	.byte	0x04
	.zero		1


	//   ....[111]....
        /*07d8*/ 	.word	0x00005440
        /*07dc*/ 	.word	0x000000ff
        /*07e0*/ 	.word	0x00000000
        /*07e4*/ 	.short	0x0101
        /*07e6*/ 	.byte	0x05
	.zero		1


	//   ....[112]....
        /*07e8*/ 	.word	0x00005490
        /*07ec*/ 	.word	0x000000ff
        /*07f0*/ 	.word	0x00000000
        /*07f4*/ 	.short	0x010a
        /*07f6*/ 	.byte	0x04
	.zero		1


	//   ....[113]....
        /*07f8*/ 	.word	0x00005530
        /*07fc*/ 	.word	0x00000000
        /*0800*/ 	.word	0x00000000
        /*0804*/ 	.short	0x010a
        /*0806*/ 	.byte	0xff
	.zero		1


	//   ....[114]....
        /*0808*/ 	.word	0x00005890
        /*080c*/ 	.word	0x00000003
        /*0810*/ 	.word	0x00000150
        /*0814*/ 	.short	0x010a
        /*0816*/ 	.byte	0xff
	.zero		1


	//   ....[115]....
        /*0818*/ 	.word	0x00005a10
        /*081c*/ 	.word	0x00000000
        /*0820*/ 	.word	0x00000000
        /*0824*/ 	.short	0x0101
        /*0826*/ 	.byte	0xff
	.zero		1


	//   ....[116]....
        /*0828*/ 	.word	0x00006440
        /*082c*/ 	.word	0x00000003
        /*0830*/ 	.word	0x00000120
        /*0834*/ 	.short	0x010a
        /*0836*/ 	.byte	0xff
	.zero		1


	//   ....[117]....
        /*0838*/ 	.word	0x00006450
        /*083c*/ 	.word	0x0000001a
        /*0840*/ 	.word	0x00000170
        /*0844*/ 	.short	0x010a
        /*0846*/ 	.byte	0xff
	.zero		1


	//   ....[118]....
        /*0848*/ 	.word	0x000065c0
        /*084c*/ 	.word	0x00000003
        /*0850*/ 	.word	0x00000120
        /*0854*/ 	.short	0x010a
        /*0856*/ 	.byte	0xff
	.zero		1


	//   ....[119]....
        /*0858*/ 	.word	0x000066e0
        /*085c*/ 	.word	0x0000001a
        /*0860*/ 	.word	0x00000170
        /*0864*/ 	.short	0x010a
        /*0866*/ 	.byte	0xff
	.zero		1


	//   ....[120]....
        /*0868*/ 	.word	0x00006a60
        /*086c*/ 	.word	0x000000ff
        /*0870*/ 	.word	0x00000000
        /*0874*/ 	.short	0x0101
        /*0876*/ 	.byte	0x05
	.zero		1


	//   ....[121]....
        /*0878*/ 	.word	0x00006ee0
        /*087c*/ 	.word	0x00000000
        /*0880*/ 	.word	0x00000000
        /*0884*/ 	.short	0x0101
        /*0886*/ 	.byte	0xff
	.zero		1


	//   ....[122]....
        /*0888*/ 	.word	0x00007180
        /*088c*/ 	.word	0x00000000
        /*0890*/ 	.word	0x000001c0
        /*0894*/ 	.short	0x010a
        /*0896*/ 	.byte	0xff
	.zero		1


	//   ....[123]....
        /*0898*/ 	.word	0x000071e0
        /*089c*/ 	.word	0x00000000
        /*08a0*/ 	.word	0x00000090
        /*08a4*/ 	.short	0x010a
        /*08a6*/ 	.byte	0xff
	.zero		1


	//   ....[124]....
        /*08a8*/ 	.word	0x00007240
        /*08ac*/ 	.word	0x00000000
        /*08b0*/ 	.word	0x00000090
        /*08b4*/ 	.short	0x010a
        /*08b6*/ 	.byte	0xff
	.zero		1


	//   ....[125]....
        /*08b8*/ 	.word	0x00007290
        /*08bc*/ 	.word	0x00000003
        /*08c0*/ 	.word	0x00000150
        /*08c4*/ 	.short	0x010a
        /*08c6*/ 	.byte	0xff
	.zero		1


	//   ....[126]....
        /*08c8*/ 	.word	0x000072f0
        /*08cc*/ 	.word	0x00000000
        /*08d0*/ 	.word	0x00000000
        /*08d4*/ 	.short	0x010a
        /*08d6*/ 	.byte	0xff
	.zero		1


	//   ....[127]....
        /*08d8*/ 	.word	0x00007350
        /*08dc*/ 	.word	0x00000000
        /*08e0*/ 	.word	0x00000000
        /*08e4*/ 	.short	0x010a
        /*08e6*/ 	.byte	0xff
	.zero		1


	//   ....[128]....
        /*08e8*/ 	.word	0x000073b0
        /*08ec*/ 	.word	0x00000000
        /*08f0*/ 	.word	0x00000000
        /*08f4*/ 	.short	0x010a
        /*08f6*/ 	.byte	0xff
	.zero		1


	//   ....[129]....
        /*08f8*/ 	.word	0x00007410
        /*08fc*/ 	.word	0x00000000
        /*0900*/ 	.word	0x00000000
        /*0904*/ 	.short	0x010a
        /*0906*/ 	.byte	0xff
	.zero		1


	//   ....[130]....
        /*0908*/ 	.word	0x00007470
        /*090c*/ 	.word	0x00000000
        /*0910*/ 	.word	0x00000000
        /*0914*/ 	.short	0x010a
        /*0916*/ 	.byte	0xff
	.zero		1


	//   ....[131]....
        /*0918*/ 	.word	0x000074d0
        /*091c*/ 	.word	0x00000000
        /*0920*/ 	.word	0x00000000
        /*0924*/ 	.short	0x010a
        /*0926*/ 	.byte	0xff
	.zero		1


	//   ....[132]....
        /*0928*/ 	.word	0x00007530
        /*092c*/ 	.word	0x00000000
        /*0930*/ 	.word	0x00000000
        /*0934*/ 	.short	0x010a
        /*0936*/ 	.byte	0xff
	.zero		1


	//   ....[133]....
        /*0938*/ 	.word	0x00007590
        /*093c*/ 	.word	0x00000000
        /*0940*/ 	.word	0x00000000
        /*0944*/ 	.short	0x010a
        /*0946*/ 	.byte	0xff
	.zero		1


	//   ....[134]....
        /*0948*/ 	.word	0x000075f0
        /*094c*/ 	.word	0x00000000
        /*0950*/ 	.word	0x00000000
        /*0954*/ 	.short	0x010a
        /*0956*/ 	.byte	0xff
	.zero		1


	//   ....[135]....
        /*0958*/ 	.word	0x00007650
        /*095c*/ 	.word	0x00000000
        /*0960*/ 	.word	0x00000000
        /*0964*/ 	.short	0x010a
        /*0966*/ 	.byte	0xff
	.zero		1


	//   ....[136]....
        /*0968*/ 	.word	0x000076b0
        /*096c*/ 	.word	0x00000000
        /*0970*/ 	.word	0x00000000
        /*0974*/ 	.short	0x010a
        /*0976*/ 	.byte	0xff
	.zero		1


	//   ....[137]....
        /*0978*/ 	.word	0x00007710
        /*097c*/ 	.word	0x00000000
        /*0980*/ 	.word	0x00000000
        /*0984*/ 	.short	0x010a
        /*0986*/ 	.byte	0xff
	.zero		1


	//   ....[138]....
        /*0988*/ 	.word	0x00007770
        /*098c*/ 	.word	0x00000000
        /*0990*/ 	.word	0x00000000
        /*0994*/ 	.short	0x010a
        /*0996*/ 	.byte	0xff
	.zero		1


	//   ....[139]....
        /*0998*/ 	.word	0x000077d0
        /*099c*/ 	.word	0x00000000
        /*09a0*/ 	.word	0x00000000
        /*09a4*/ 	.short	0x010a
        /*09a6*/ 	.byte	0xff
	.zero		1


	//   ....[140]....
        /*09a8*/ 	.word	0x00007830
        /*09ac*/ 	.word	0x00000000
        /*09b0*/ 	.word	0x00000000
        /*09b4*/ 	.short	0x010a
        /*09b6*/ 	.byte	0xff
	.zero		1


	//   ....[141]....
        /*09b8*/ 	.word	0x00007890
        /*09bc*/ 	.word	0x00000000
        /*09c0*/ 	.word	0x00000000
        /*09c4*/ 	.short	0x010a
        /*09c6*/ 	.byte	0xff
	.zero		1


	//   ....[142]....
        /*09c8*/ 	.word	0x000078f0
        /*09cc*/ 	.word	0x00000000
        /*09d0*/ 	.word	0x00000000
        /*09d4*/ 	.short	0x010a
        /*09d6*/ 	.byte	0xff
	.zero		1


	//   ....[143]....
        /*09d8*/ 	.word	0x00007940
        /*09dc*/ 	.word	0x00000002
        /*09e0*/ 	.word	0x000001b0
        /*09e4*/ 	.short	0x010a
        /*09e6*/ 	.byte	0xff
	.zero		1


	//   ....[144]....
        /*09e8*/ 	.word	0x000079a0
        /*09ec*/ 	.word	0x00000002
        /*09f0*/ 	.word	0x00000160
        /*09f4*/ 	.short	0x010a
        /*09f6*/ 	.byte	0xff
	.zero		1


	//   ....[145]....
        /*09f8*/ 	.word	0x000079f0
        /*09fc*/ 	.word	0x00000002
        /*0a00*/ 	.word	0x00000150
        /*0a04*/ 	.short	0x010a
        /*0a06*/ 	.byte	0xff
	.zero		1


	//   ....[146]....
        /*0a08*/ 	.word	0x00007a50
        /*0a0c*/ 	.word	0x00000000
        /*0a10*/ 	.word	0x00000160
        /*0a14*/ 	.short	0x010a
        /*0a16*/ 	.byte	0xff
	.zero		1


	//   ....[147]....
        /*0a18*/ 	.word	0x00007aa0
        /*0a1c*/ 	.word	0x00000000
        /*0a20*/ 	.word	0x00000150
        /*0a24*/ 	.short	0x010a
        /*0a26*/ 	.byte	0xff
	.zero		1


	//   ....[148]....
        /*0a28*/ 	.word	0x00007b00
        /*0a2c*/ 	.word	0x00000002
        /*0a30*/ 	.word	0x00000190
        /*0a34*/ 	.short	0x010a
        /*0a36*/ 	.byte	0xff
	.zero		1


	//   ....[149]....
        /*0a38*/ 	.word	0x00007b60
        /*0a3c*/ 	.word	0x00000000
        /*0a40*/ 	.word	0x00000000
        /*0a44*/ 	.short	0x010a
        /*0a46*/ 	.byte	0xff
	.zero		1


	//   ....[150]....
        /*0a48*/ 	.word	0x00007bc0
        /*0a4c*/ 	.word	0x00000000
        /*0a50*/ 	.word	0x00000000
        /*0a54*/ 	.short	0x010a
        /*0a56*/ 	.byte	0xff
	.zero		1


	//   ....[151]....
        /*0a58*/ 	.word	0x00007c20
        /*0a5c*/ 	.word	0x00000000
        /*0a60*/ 	.word	0x00000000
        /*0a64*/ 	.short	0x010a
        /*0a66*/ 	.byte	0xff
	.zero		1


	//   ....[152]....
        /*0a68*/ 	.word	0x00007c80
        /*0a6c*/ 	.word	0x00000000
        /*0a70*/ 	.word	0x00000000
        /*0a74*/ 	.short	0x010a
        /*0a76*/ 	.byte	0xff
	.zero		1


	//   ....[153]....
        /*0a78*/ 	.word	0x00007ce0
        /*0a7c*/ 	.word	0x00000000
        /*0a80*/ 	.word	0x00000000
        /*0a84*/ 	.short	0x010a
        /*0a86*/ 	.byte	0xff
	.zero		1


	//   ....[154]....
        /*0a88*/ 	.word	0x00007d30
        /*0a8c*/ 	.word	0x00000003
        /*0a90*/ 	.word	0x00000150
        /*0a94*/ 	.short	0x010a
        /*0a96*/ 	.byte	0xff
	.zero		1


	//   ....[155]....
        /*0a98*/ 	.word	0x00007d90
        /*0a9c*/ 	.word	0x00000000
        /*0aa0*/ 	.word	0x00000148
        /*0aa4*/ 	.short	0x010a
        /*0aa6*/ 	.byte	0xff
	.zero		1


	//   ....[156]....
        /*0aa8*/ 	.word	0x00007df0
        /*0aac*/ 	.word	0x00000002
        /*0ab0*/ 	.word	0x00000130
        /*0ab4*/ 	.short	0x010a
        /*0ab6*/ 	.byte	0xff
	.zero		1


	//   ....[157]....
        /*0ab8*/ 	.word	0x00007e50
        /*0abc*/ 	.word	0x00000000
        /*0ac0*/ 	.word	0x00000000
        /*0ac4*/ 	.short	0x010a
        /*0ac6*/ 	.byte	0xff
	.zero		1


	//   ....[158]....
        /*0ac8*/ 	.word	0x00007ea0
        /*0acc*/ 	.word	0x00000003
        /*0ad0*/ 	.word	0x00000150
        /*0ad4*/ 	.short	0x010a
        /*0ad6*/ 	.byte	0xff
	.zero		1


	//   ....[159]....
        /*0ad8*/ 	.word	0x00007ef0
        /*0adc*/ 	.word	0x00000003
        /*0ae0*/ 	.word	0x00000120
        /*0ae4*/ 	.short	0x010a
        /*0ae6*/ 	.byte	0xff
	.zero		1


	//   ....[160]....
        /*0ae8*/ 	.word	0x00007f40
        /*0aec*/ 	.word	0x0000001a
        /*0af0*/ 	.word	0x00000170
        /*0af4*/ 	.short	0x010a
        /*0af6*/ 	.byte	0xff
	.zero		1


	//----- nvinfo : EIATTR_NUM_MBARRIERS
	.align		4
.L_47:
        /*0af8*/ 	.byte	0x03, 0x38
        /*0afa*/ 	.short	0x003a


	//----- nvinfo : EIATTR_EXIT_INSTR_OFFSETS
	.align		4
        /*0afc*/ 	.byte	0x04, 0x1c
        /*0afe*/ 	.short	(.L_49 - .L_48)


	//   ....[0]....
.L_48:
        /*0b00*/ 	.word	0x00003260


	//   ....[1]....
        /*0b04*/ 	.word	0x00003770


	//   ....[2]....
        /*0b08*/ 	.word	0x000037d0


	//   ....[3]....
        /*0b0c*/ 	.word	0x00004750


	//   ....[4]....
        /*0b10*/ 	.word	0x00005560


	//   ....[5]....
        /*0b14*/ 	.word	0x000055a0


	//   ....[6]....
        /*0b18*/ 	.word	0x00007090


	//   ....[7]....
        /*0b1c*/ 	.word	0x00007110


	//   ....[8]....
        /*0b20*/ 	.word	0x00007140


	//   ....[9]....
        /*0b24*/ 	.word	0x00007170


	//----- nvinfo : EIATTR_MAX_THREADS
	.align		4
.L_49:
        /*0b28*/ 	.byte	0x04, 0x05
        /*0b2a*/ 	.short	(.L_51 - .L_50)
.L_50:
        /*0b2c*/ 	.word	0x00000100
        /*0b30*/ 	.word	0x00000001
        /*0b34*/ 	.word	0x00000001


	//----- nvinfo : EIATTR_CRS_STACK_SIZE
	.align		4
.L_51:
        /*0b38*/ 	.byte	0x04, 0x1e
        /*0b3a*/ 	.short	(.L_53 - .L_52)
.L_52:
        /*0b3c*/ 	.word	0x00000000


	//----- nvinfo : EIATTR_CBANK_PARAM_SIZE
	.align		4
.L_53:
        /*0b40*/ 	.byte	0x03, 0x19
        /*0b42*/ 	.short	0x0800


	//----- nvinfo : EIATTR_PARAM_CBANK
	.align		4
        /*0b44*/ 	.byte	0x04, 0x0a
        /*0b46*/ 	.short	(.L_55 - .L_54)
	.align		4
.L_54:
        /*0b48*/ 	.word	index@(.nv.constant0._ZN7cutlass13device_kernelINS_4gemm6kernel13GemmUniversalIN4cute5tupleIJiiiiEEENS1_10collective13CollectiveMmaINS1_35MainloopSm100TmaUmmaWarpSpecializedILi18ELi2ELi4ENS5_IJNS4_1CILi2EEENSA_ILi1EEESC_EEEEENS5_IJNSA_ILi64EEENSA_ILi32EEESF_EEENS_10bfloat16_tENS5_IJlSC_lEEESI_SJ_NS4_8TiledMMAINS4_8MMA_AtomIJNS4_20SM100_MMA_F16BF16_SSISI_SI_fLi64ELi32ELNS4_4UMMA5MajorE0ELSO_0ELNSN_7ScaleInE0ELSP_0EEEEEENS4_6LayoutINS5_IJSC_SC_SC_EEENS5_IJNSA_ILi0EEESU_SU_EEEEENS5_IJNS4_10UnderscoreESX_SX_EEEEENS4_13SM90_TMA_LOADENS4_14ComposedLayoutINS4_7SwizzleILi3ELi4ELi3EEENS4_18smem_ptr_flag_bitsILi16EEENSS_INS5_IJNSA_ILi8EEESF_EEENS5_IJSF_SC_EEEEEEEvNS4_8identityENS4_23SM90_TMA_LOAD_MULTICASTES1A_vS1B_EENS_8epilogue10collective18CollectiveEpilogueINS1E_23Sm100TmaWarpSpecializedILi2ELi1ELi16ELb1ELb0EEEJSH_NS5_IJNSS_ISF_SC_EENSS_ISG_SC_EEEEESI_SJ_SI_SJ_NS1E_6fusion15FusionCallbacksIS1I_NS1M_17LinearCombinationISI_fSI_fLNS_15FloatRoundStyleE2EEESH_S1L_JEEENS4_5SM1004TMEM4LOAD26SM100_TMEM_LOAD_16dp256b4xES10_NS11_INS12_ILi2ELi4ELi3EEES15_NSS_INS5_IJS16_SG_EEENS5_IJSG_SC_EEEEEEENS4_17SM75_U32x4_LDSM_NENS4_14SM90_TMA_STOREES20_NS4_17SM90_U32x4_STSM_NENS4_39AutoVectorizingCopyWithAssumedAlignmentILi128EEEEEEvvEEEEvNT_6ParamsE)
        /*0b4c*/ 	.short	0x0380
        /*0b4e*/ 	.short	0x0800


	//----- nvinfo : EIATTR_SW_WAR
	.align		4
.L_55:
        /*0b50*/ 	.byte	0x04, 0x36
        /*0b52*/ 	.short	(.L_57 - .L_56)
.L_56:
        /*0b54*/ 	.word	0x00000008
.L_57:


//--------------------- .nv.callgraph             --------------------------
	.section	.nv.callgraph,"",@"SHT_CUDA_CALLGRAPH"
	.align	4
	.sectionentsize	8
	.align		4
        /*0000*/ 	.word	0x00000000
	.align		4
        /*0004*/ 	.word	0xffffffff
	.align		4
        /*0008*/ 	.word	index@(_ZN7cutlass13device_kernelINS_4gemm6kernel13GemmUniversalIN4cute5tupleIJiiiiEEENS1_10collective13CollectiveMmaINS1_35MainloopSm100TmaUmmaWarpSpecializedILi18ELi2ELi4ENS5_IJNS4_1CILi2EEENSA_ILi1EEESC_EEEEENS5_IJNSA_ILi64EEENSA_ILi32EEESF_EEENS_10bfloat16_tENS5_IJlSC_lEEESI_SJ_NS4_8TiledMMAINS4_8MMA_AtomIJNS4_20SM100_MMA_F16BF16_SSISI_SI_fLi64ELi32ELNS4_4UMMA5MajorE0ELSO_0ELNSN_7ScaleInE0ELSP_0EEEEEENS4_6LayoutINS5_IJSC_SC_SC_EEENS5_IJNSA_ILi0EEESU_SU_EEEEENS5_IJNS4_10UnderscoreESX_SX_EEEEENS4_13SM90_TMA_LOADENS4_14ComposedLayoutINS4_7SwizzleILi3ELi4ELi3EEENS4_18smem_ptr_flag_bitsILi16EEENSS_INS5_IJNSA_ILi8EEESF_EEENS5_IJSF_SC_EEEEEEEvNS4_8identityENS4_23SM90_TMA_LOAD_MULTICASTES1A_vS1B_EENS_8epilogue10collective18CollectiveEpilogueINS1E_23Sm100TmaWarpSpecializedILi2ELi1ELi16ELb1ELb0EEEJSH_NS5_IJNSS_ISF_SC_EENSS_ISG_SC_EEEEESI_SJ_SI_SJ_NS1E_6fusion15FusionCallbacksIS1I_NS1M_17LinearCombinationISI_fSI_fLNS_15FloatRoundStyleE2EEESH_S1L_JEEENS4_5SM1004TMEM4LOAD26SM100_TMEM_LOAD_16dp256b4xES10_NS11_INS12_ILi2ELi4ELi3EEES15_NSS_INS5_IJS16_SG_EEENS5_IJSG_SC_EEEEEEENS4_17SM75_U32x4_LDSM_NENS4_14SM90_TMA_STOREES20_NS4_17SM90_U32x4_STSM_NENS4_39AutoVectorizingCopyWithAssumedAlignmentILi128EEEEEEvvEEEEvNT_6ParamsE)
	.align		4
        /*000c*/ 	.word	index@(__assertfail)
	.align		4
        /*0010*/ 	.word	0x00000000
	.align		4
        /*0014*/ 	.word	0xfffffffe
	.align		4
        /*0018*/ 	.word	0x00000000
	.align		4
        /*001c*/ 	.word	0xfffffffd
	.align		4
        /*0020*/ 	.word	0x00000000
	.align		4
        /*0024*/ 	.word	0xfffffffc


//--------------------- .nv.constant4             --------------------------
	.section	.nv.constant4,"a",@progbits
	.align	8
	.align		8
.nv.constant4:
        /*0000*/ 	.dword	__assertfail
	.align		8
        /*0008*/ 	.dword	__unnamed_1
	.align		8
        /*0010*/ 	.dword	__unnamed_2
	.align		8
        /*0018*/ 	.dword	_ZN39_INTERNAL_2c4d4a7d_4_k_cu_a8649c57_46894cuda3std3__45__cpo5beginE
	.align		8
        /*0020*/ 	.dword	_ZN39_INTERNAL_2c4d4a7d_4_k_cu_a8649c57_46894cuda3std3__45__cpo3endE
	.align		8
        /*0028*/ 	.dword	_ZN39_INTERNAL_2c4d4a7d_4_k_cu_a8649c57_46894cuda3std3__45__cpo6cbeginE
	.align		8
        /*0030*/ 	.dword	_ZN39_INTERNAL_2c4d4a7d_4_k_cu_a8649c57_46894cuda3std3__45__cpo4cendE
	.align		8
        /*0038*/ 	.dword	_ZN39_INTERNAL_2c4d4a7d_4_k_cu_a8649c57_46894cuda3std3__441_GLOBAL__N__2c4d4a7d_4_k_cu_a8649c57_46896ignoreE
	.align		8
        /*0040*/ 	.dword	_ZN39_INTERNAL_2c4d4a7d_4_k_cu_a8649c57_46894cuda3std3__419piecewise_constructE
	.align		8
        /*0048*/ 	.dword	_ZN39_INTERNAL_2c4d4a7d_4_k_cu_a8649c57_46894cuda3std3__48in_placeE
	.align		8
        /*0050*/ 	.dword	_ZN39_INTERNAL_2c4d4a7d_4_k_cu_a8649c57_46894cuda3std6ranges3__45__cpo4swapE
	.align		8
        /*0058*/ 	.dword	_ZN39_INTERNAL_2c4d4a7d_4_k_cu_a8649c57_46894cuda3std6ranges3__45__cpo9iter_moveE
	.align		8
        /*0060*/ 	.dword	_ZN39_INTERNAL_2c4d4a7d_4_k_cu_a8649c57_46894cute7productE
	.align		8
        /*0068*/ 	.dword	_ZN39_INTERNAL_2c4d4a7d_4_k_cu_a8649c57_46894cute1_E
	.align		8
        /*0070*/ 	.dword	$str$25
	.align		8
        /*0078*/ 	.dword	$str$26
	.align		8
        /*0080*/ 	.dword	$str$27
	.align		8
        /*0088*/ 	.dword	$str$28


//--------------------- .text._ZN7cutlass13device_kernelINS_4gemm6kernel13GemmUniversalIN4cute5tupleIJiiiiEEENS1_10collective13CollectiveMmaINS1_35MainloopSm100TmaUmmaWarpSpecializedILi18ELi2ELi4ENS5_IJNS4_1CILi2EEENSA_ILi1EEESC_EEEEENS5_IJNSA_ILi64EEENSA_ILi32EEESF_EEENS_10bfloat16_tENS5_IJlSC_lEEESI_SJ_NS4_8TiledMMAINS4_8MMA_AtomIJNS4_20SM100_MMA_F16BF16_SSISI_SI_fLi64ELi32ELNS4_4UMMA5MajorE0ELSO_0ELNSN_7ScaleInE0ELSP_0EEEEEENS4_6LayoutINS5_IJSC_SC_SC_EEENS5_IJNSA_ILi0EEESU_SU_EEEEENS5_IJNS4_10UnderscoreESX_SX_EEEEENS4_13SM90_TMA_LOADENS4_14ComposedLayoutINS4_7SwizzleILi3ELi4ELi3EEENS4_18smem_ptr_flag_bitsILi16EEENSS_INS5_IJNSA_ILi8EEESF_EEENS5_IJSF_SC_EEEEEEEvNS4_8identityENS4_23SM90_TMA_LOAD_MULTICASTES1A_vS1B_EENS_8epilogue10collective18CollectiveEpilogueINS1E_23Sm100TmaWarpSpecializedILi2ELi1ELi16ELb1ELb0EEEJSH_NS5_IJNSS_ISF_SC_EENSS_ISG_SC_EEEEESI_SJ_SI_SJ_NS1E_6fusion15FusionCallbacksIS1I_NS1M_17LinearCombinationISI_fSI_fLNS_15FloatRoundStyleE2EEESH_S1L_JEEENS4_5SM1004TMEM4LOAD26SM100_TMEM_LOAD_16dp256b4xES10_NS11_INS12_ILi2ELi4ELi3EEES15_NSS_INS5_IJS16_SG_EEENS5_IJSG_SC_EEEEEEENS4_17SM75_U32x4_LDSM_NENS4_14SM90_TMA_STOREES20_NS4_17SM90_U32x4_STSM_NENS4_39AutoVectorizingCopyWithAssumedAlignmentILi128EEEEEEvvEEEEvNT_6ParamsE --------------------------
	.section	.text._ZN7cutlass13device_kernelINS_4gemm6kernel13GemmUniversalIN4cute5tupleIJiiiiEEENS1_10collective13CollectiveMmaINS1_35MainloopSm100TmaUmmaWarpSpecializedILi18ELi2ELi4ENS5_IJNS4_1CILi2EEENSA_ILi1EEESC_EEEEENS5_IJNSA_ILi64EEENSA_ILi32EEESF_EEENS_10bfloat16_tENS5_IJlSC_lEEESI_SJ_NS4_8TiledMMAINS4_8MMA_AtomIJNS4_20SM100_MMA_F16BF16_SSISI_SI_fLi64ELi32ELNS4_4UMMA5MajorE0ELSO_0ELNSN_7ScaleInE0ELSP_0EEEEEENS4_6LayoutINS5_IJSC_SC_SC_EEENS5_IJNSA_ILi0EEESU_SU_EEEEENS5_IJNS4_10UnderscoreESX_SX_EEEEENS4_13SM90_TMA_LOADENS4_14ComposedLayoutINS4_7SwizzleILi3ELi4ELi3EEENS4_18smem_ptr_flag_bitsILi16EEENSS_INS5_IJNSA_ILi8EEESF_EEENS5_IJSF_SC_EEEEEEEvNS4_8identityENS4_23SM90_TMA_LOAD_MULTICASTES1A_vS1B_EENS_8epilogue10collective18CollectiveEpilogueINS1E_23Sm100TmaWarpSpecializedILi2ELi1ELi16ELb1ELb0EEEJSH_NS5_IJNSS_ISF_SC_EENSS_ISG_SC_EEEEESI_SJ_SI_SJ_NS1E_6fusion15FusionCallbacksIS1I_NS1M_17LinearCombinationISI_fSI_fLNS_15FloatRoundStyleE2EEESH_S1L_JEEENS4_5SM1004TMEM4LOAD26SM100_TMEM_LOAD_16dp256b4xES10_NS11_INS12_ILi2ELi4ELi3EEES15_NSS_INS5_IJS16_SG_EEENS5_IJSG_SC_EEEEEEENS4_17SM75_U32x4_LDSM_NENS4_14SM90_TMA_STOREES20_NS4_17SM90_U32x4_STSM_NENS4_39AutoVectorizingCopyWithAssumedAlignmentILi128EEEEEEvvEEEEvNT_6ParamsE,"ax",@progbits
	.align	128
.text._ZN7cutlass13device_kernelINS_4gemm6kernel13GemmUniversalIN4cute5tupleIJiiiiEEENS1_10collective13CollectiveMmaINS1_35MainloopSm100TmaUmmaWarpSpecializedILi18ELi2ELi4ENS5_IJNS4_1CILi2EEENSA_ILi1EEESC_EEEEENS5_IJNSA_ILi64EEENSA_ILi32EEESF_EEENS_10bfloat16_tENS5_IJlSC_lEEESI_SJ_NS4_8TiledMMAINS4_8MMA_AtomIJNS4_20SM100_MMA_F16BF16_SSISI_SI_fLi64ELi32ELNS4_4UMMA5MajorE0ELSO_0ELNSN_7ScaleInE0ELSP_0EEEEEENS4_6LayoutINS5_IJSC_SC_SC_EEENS5_IJNSA_ILi0EEESU_SU_EEEEENS5_IJNS4_10UnderscoreESX_SX_EEEEENS4_13SM90_TMA_LOADENS4_14ComposedLayoutINS4_7SwizzleILi3ELi4ELi3EEENS4_18smem_ptr_flag_bitsILi16EEENSS_INS5_IJNSA_ILi8EEESF_EEENS5_IJSF_SC_EEEEEEEvNS4_8identityENS4_23SM90_TMA_LOAD_MULTICASTES1A_vS1B_EENS_8epilogue10collective18CollectiveEpilogueINS1E_23Sm100TmaWarpSpecializedILi2ELi1ELi16ELb1ELb0EEEJSH_NS5_IJNSS_ISF_SC_EENSS_ISG_SC_EEEEESI_SJ_SI_SJ_NS1E_6fusion15FusionCallbacksIS1I_NS1M_17LinearCombinationISI_fSI_fLNS_15FloatRoundStyleE2EEESH_S1L_JEEENS4_5SM1004TMEM4LOAD26SM100_TMEM_LOAD_16dp256b4xES10_NS11_INS12_ILi2ELi4ELi3EEES15_NSS_INS5_IJS16_SG_EEENS5_IJSG_SC_EEEEEEENS4_17SM75_U32x4_LDSM_NENS4_14SM90_TMA_STOREES20_NS4_17SM90_U32x4_STSM_NENS4_39AutoVectorizingCopyWithAssumedAlignmentILi128EEEEEEvvEEEEvNT_6ParamsE:
        .type           _ZN7cutlass13device_kernelINS_4gemm6kernel13GemmUniversalIN4cute5tupleIJiiiiEEENS1_10collective13CollectiveMmaINS1_35MainloopSm100TmaUmmaWarpSpecializedILi18ELi2ELi4ENS5_IJNS4_1CILi2EEENSA_ILi1EEESC_EEEEENS5_IJNSA_ILi64EEENSA_ILi32EEESF_EEENS_10bfloat16_tENS5_IJlSC_lEEESI_SJ_NS4_8TiledMMAINS4_8MMA_AtomIJNS4_20SM100_MMA_F16BF16_SSISI_SI_fLi64ELi32ELNS4_4UMMA5MajorE0ELSO_0ELNSN_7ScaleInE0ELSP_0EEEEEENS4_6LayoutINS5_IJSC_SC_SC_EEENS5_IJNSA_ILi0EEESU_SU_EEEEENS5_IJNS4_10UnderscoreESX_SX_EEEEENS4_13SM90_TMA_LOADENS4_14ComposedLayoutINS4_7SwizzleILi3ELi4ELi3EEENS4_18smem_ptr_flag_bitsILi16EEENSS_INS5_IJNSA_ILi8EEESF_EEENS5_IJSF_SC_EEEEEEEvNS4_8identityENS4_23SM90_TMA_LOAD_MULTICASTES1A_vS1B_EENS_8epilogue10collective18CollectiveEpilogueINS1E_23Sm100TmaWarpSpecializedILi2ELi1ELi16ELb1ELb0EEEJSH_NS5_IJNSS_ISF_SC_EENSS_ISG_SC_EEEEESI_SJ_SI_SJ_NS1E_6fusion15FusionCallbacksIS1I_NS1M_17LinearCombinationISI_fSI_fLNS_15FloatRoundStyleE2EEESH_S1L_JEEENS4_5SM1004TMEM4LOAD26SM100_TMEM_LOAD_16dp256b4xES10_NS11_INS12_ILi2ELi4ELi3EEES15_NSS_INS5_IJS16_SG_EEENS5_IJSG_SC_EEEEEEENS4_17SM75_U32x4_LDSM_NENS4_14SM90_TMA_STOREES20_NS4_17SM90_U32x4_STSM_NENS4_39AutoVectorizingCopyWithAssumedAlignmentILi128EEEEEEvvEEEEvNT_6ParamsE,@function
        .size           _ZN7cutlass13device_kernelINS_4gemm6kernel13GemmUniversalIN4cute5tupleIJiiiiEEENS1_10collective13CollectiveMmaINS1_35MainloopSm100TmaUmmaWarpSpecializedILi18ELi2ELi4ENS5_IJNS4_1CILi2EEENSA_ILi1EEESC_EEEEENS5_IJNSA_ILi64EEENSA_ILi32EEESF_EEENS_10bfloat16_tENS5_IJlSC_lEEESI_SJ_NS4_8TiledMMAINS4_8MMA_AtomIJNS4_20SM100_MMA_F16BF16_SSISI_SI_fLi64ELi32ELNS4_4UMMA5MajorE0ELSO_0ELNSN_7ScaleInE0ELSP_0EEEEEENS4_6LayoutINS5_IJSC_SC_SC_EEENS5_IJNSA_ILi0EEESU_SU_EEEEENS5_IJNS4_10UnderscoreESX_SX_EEEEENS4_13SM90_TMA_LOADENS4_14ComposedLayoutINS4_7SwizzleILi3ELi4ELi3EEENS4_18smem_ptr_flag_bitsILi16EEENSS_INS5_IJNSA_ILi8EEESF_EEENS5_IJSF_SC_EEEEEEEvNS4_8identityENS4_23SM90_TMA_LOAD_MULTICASTES1A_vS1B_EENS_8epilogue10collective18CollectiveEpilogueINS1E_23Sm100TmaWarpSpecializedILi2ELi1ELi16ELb1ELb0EEEJSH_NS5_IJNSS_ISF_SC_EENSS_ISG_SC_EEEEESI_SJ_SI_SJ_NS1E_6fusion15FusionCallbacksIS1I_NS1M_17LinearCombinationISI_fSI_fLNS_15FloatRoundStyleE2EEESH_S1L_JEEENS4_5SM1004TMEM4LOAD26SM100_TMEM_LOAD_16dp256b4xES10_NS11_INS12_ILi2ELi4ELi3EEES15_NSS_INS5_IJS16_SG_EEENS5_IJSG_SC_EEEEEEENS4_17SM75_U32x4_LDSM_NENS4_14SM90_TMA_STOREES20_NS4_17SM90_U32x4_STSM_NENS4_39AutoVectorizingCopyWithAssumedAlignmentILi128EEEEEEvvEEEEvNT_6ParamsE,(.L_x_187 - _ZN7cutlass13device_kernelINS_4gemm6kernel13GemmUniversalIN4cute5tupleIJiiiiEEENS1_10collective13CollectiveMmaINS1_35MainloopSm100TmaUmmaWarpSpecializedILi18ELi2ELi4ENS5_IJNS4_1CILi2EEENSA_ILi1EEESC_EEEEENS5_IJNSA_ILi64EEENSA_ILi32EEESF_EEENS_10bfloat16_tENS5_IJlSC_lEEESI_SJ_NS4_8TiledMMAINS4_8MMA_AtomIJNS4_20SM100_MMA_F16BF16_SSISI_SI_fLi64ELi32ELNS4_4UMMA5MajorE0ELSO_0ELNSN_7ScaleInE0ELSP_0EEEEEENS4_6LayoutINS5_IJSC_SC_SC_EEENS5_IJNSA_ILi0EEESU_SU_EEEEENS5_IJNS4_10UnderscoreESX_SX_EEEEENS4_13SM90_TMA_LOADENS4_14ComposedLayoutINS4_7SwizzleILi3ELi4ELi3EEENS4_18smem_ptr_flag_bitsILi16EEENSS_INS5_IJNSA_ILi8EEESF_EEENS5_IJSF_SC_EEEEEEEvNS4_8identityENS4_23SM90_TMA_LOAD_MULTICASTES1A_vS1B_EENS_8epilogue10collective18CollectiveEpilogueINS1E_23Sm100TmaWarpSpecializedILi2ELi1ELi16ELb1ELb0EEEJSH_NS5_IJNSS_ISF_SC_EENSS_ISG_SC_EEEEESI_SJ_SI_SJ_NS1E_6fusion15FusionCallbacksIS1I_NS1M_17LinearCombinationISI_fSI_fLNS_15FloatRoundStyleE2EEESH_S1L_JEEENS4_5SM1004TMEM4LOAD26SM100_TMEM_LOAD_16dp256b4xES10_NS11_INS12_ILi2ELi4ELi3EEES15_NSS_INS5_IJS16_SG_EEENS5_IJSG_SC_EEEEEEENS4_17SM75_U32x4_LDSM_NENS4_14SM90_TMA_STOREES20_NS4_17SM90_U32x4_STSM_NENS4_39AutoVectorizingCopyWithAssumedAlignmentILi128EEEEEEvvEEEEvNT_6ParamsE)
        .other          _ZN7cutlass13device_kernelINS_4gemm6kernel13GemmUniversalIN4cute5tupleIJiiiiEEENS1_10collective13CollectiveMmaINS1_35MainloopSm100TmaUmmaWarpSpecializedILi18ELi2ELi4ENS5_IJNS4_1CILi2EEENSA_ILi1EEESC_EEEEENS5_IJNSA_ILi64EEENSA_ILi32EEESF_EEENS_10bfloat16_tENS5_IJlSC_lEEESI_SJ_NS4_8TiledMMAINS4_8MMA_AtomIJNS4_20SM100_MMA_F16BF16_SSISI_SI_fLi64ELi32ELNS4_4UMMA5MajorE0ELSO_0ELNSN_7ScaleInE0ELSP_0EEEEEENS4_6LayoutINS5_IJSC_SC_SC_EEENS5_IJNSA_ILi0EEESU_SU_EEEEENS5_IJNS4_10UnderscoreESX_SX_EEEEENS4_13SM90_TMA_LOADENS4_14ComposedLayoutINS4_7SwizzleILi3ELi4ELi3EEENS4_18smem_ptr_flag_bitsILi16EEENSS_INS5_IJNSA_ILi8EEESF_EEENS5_IJSF_SC_EEEEEEEvNS4_8identityENS4_23SM90_TMA_LOAD_MULTICASTES1A_vS1B_EENS_8epilogue10collective18CollectiveEpilogueINS1E_23Sm100TmaWarpSpecializedILi2ELi1ELi16ELb1ELb0EEEJSH_NS5_IJNSS_ISF_SC_EENSS_ISG_SC_EEEEESI_SJ_SI_SJ_NS1E_6fusion15FusionCallbacksIS1I_NS1M_17LinearCombinationISI_fSI_fLNS_15FloatRoundStyleE2EEESH_S1L_JEEENS4_5SM1004TMEM4LOAD26SM100_TMEM_LOAD_16dp256b4xES10_NS11_INS12_ILi2ELi4ELi3EEES15_NSS_INS5_IJS16_SG_EEENS5_IJSG_SC_EEEEEEENS4_17SM75_U32x4_LDSM_NENS4_14SM90_TMA_STOREES20_NS4_17SM90_U32x4_STSM_NENS4_39AutoVectorizingCopyWithAssumedAlignmentILi128EEEEEEvvEEEEvNT_6ParamsE,@"STO_CUDA_ENTRY STV_DEFAULT"
_ZN7cutlass13device_kernelINS_4gemm6kernel13GemmUniversalIN4cute5tupleIJiiiiEEENS1_10collective13CollectiveMmaINS1_35MainloopSm100TmaUmmaWarpSpecializedILi18ELi2ELi4ENS5_IJNS4_1CILi2EEENSA_ILi1EEESC_EEEEENS5_IJNSA_ILi64EEENSA_ILi32EEESF_EEENS_10bfloat16_tENS5_IJlSC_lEEESI_SJ_NS4_8TiledMMAINS4_8MMA_AtomIJNS4_20SM100_MMA_F16BF16_SSISI_SI_fLi64ELi32ELNS4_4UMMA5MajorE0ELSO_0ELNSN_7ScaleInE0ELSP_0EEEEEENS4_6LayoutINS5_IJSC_SC_SC_EEENS5_IJNSA_ILi0EEESU_SU_EEEEENS5_IJNS4_10UnderscoreESX_SX_EEEEENS4_13SM90_TMA_LOADENS4_14ComposedLayoutINS4_7SwizzleILi3ELi4ELi3EEENS4_18smem_ptr_flag_bitsILi16EEENSS_INS5_IJNSA_ILi8EEESF_EEENS5_IJSF_SC_EEEEEEEvNS4_8identityENS4_23SM90_TMA_LOAD_MULTICASTES1A_vS1B_EENS_8epilogue10collective18CollectiveEpilogueINS1E_23Sm100TmaWarpSpecializedILi2ELi1ELi16ELb1ELb0EEEJSH_NS5_IJNSS_ISF_SC_EENSS_ISG_SC_EEEEESI_SJ_SI_SJ_NS1E_6fusion15FusionCallbacksIS1I_NS1M_17LinearCombinationISI_fSI_fLNS_15FloatRoundStyleE2EEESH_S1L_JEEENS4_5SM1004TMEM4LOAD26SM100_TMEM_LOAD_16dp256b4xES10_NS11_INS12_ILi2ELi4ELi3EEES15_NSS_INS5_IJS16_SG_EEENS5_IJSG_SC_EEEEEEENS4_17SM75_U32x4_LDSM_NENS4_14SM90_TMA_STOREES20_NS4_17SM90_U32x4_STSM_NENS4_39AutoVectorizingCopyWithAssumedAlignmentILi128EEEEEEvvEEEEvNT_6ParamsE:
[----:B------:R-:W1:Y:S01]  /*0000*/  LDC R1, c[0x0][0x37c] ;  /* 0x0000df00ff017b82 */ /* 0x000e620000000800 */
[----:B------:R-:W2:Y:S01]  /*0010*/  S2R R57, SR_TID.X ;  /* 0x0000000000397919 */ /* 0x000ea20000002100 */
[----:B------:R-:W3:Y:S01]  /*0020*/  LDCU.64 UR8, c[0x0][0x890] ;  /* 0x00011200ff0877ac */ /* 0x000ee20008000a00 */
[----:B------:R-:W-:Y:S02]  /*0030*/  PRMT R49, RZ, 0x7610, R49 ;  /* 0x00007610ff317816 */ /* 0x000fe40000000031 */
[----:B------:R-:W-:Y:S01]  /*0040*/  ELECT P3, URZ, PT ;  /* 0x0000000000ff782f */ /* 0x000fe20003860000 */
[----:B---3--:R-:W-:-:S04]  /*0050*/  UISETP.NE.U32.AND UP0, UPT, UR8, URZ, UPT ;  /* 0x000000ff0800728c */ /* 0x008fc8000bf05070 */
[----:B------:R-:W-:Y:S01]  /*0060*/  UISETP.NE.AND.EX UP0, UPT, UR9, URZ, UPT, UP0 ;  /* 0x000000ff0900728c */ /* 0x000fe2000bf05300 */
[----:B--2---:R-:W-:-:S05]  /*0070*/  SHF.R.U32.HI R50, RZ, 0x5, R57 ;  /* 0x00000005ff327819 */ /* 0x004fca0000011639 */
[----:B------:R-:W2:Y:S02]  /*0080*/  SHFL.IDX PT, R0, R50, RZ, 0x1f ;  /* 0x00001fff32007589 */ /* 0x000ea400000e0000 */
[----:B--2---:R-:W-:Y:S01]  /*0090*/  R2UR UR18, R0 ;  /* 0x00000000001272ca */ /* 0x004fe200000e0000 */
[----:B-1----:R-:W-:-:S14]  /*00a0*/  BRA.U UP0, `(.L_x_0) ;  /* 0x0000000100307547 */ /* 0x002fdc000b800000 */
[----:B------:R-:W1:Y:S02]  /*00b0*/  LDCU.64 UR4, c[0x0][0x888] ;  /* 0x00011100ff0477ac */ /* 0x000e640008000a00 */
[----:B-1----:R-:W-:-:S04]  /*00c0*/  UISETP.NE.U32.AND UP0, UPT, UR4, URZ, UPT ;  /* 0x000000ff0400728c */ /* 0x002fc8000bf05070 */
[----:B------:R-:W-:-:S09]  /*00d0*/  UISETP.NE.AND.EX UP0, UPT, UR5, URZ, UPT, UP0 ;  /* 0x000000ff0500728c */ /* 0x000fd2000bf05300 */
[----:B------:R-:W-:Y:S05]  /*00e0*/  BRA.U !UP0, `(.L_x_1) ;  /* 0x0000000108147547 */ /* 0x000fea000b800000 */
[----:B------:R-:W1:Y:S01]  /*00f0*/  LDC.64 R2, c[0x0][0x888] ;  /* 0x00022200ff027b82 */ /* 0x000e620000000a00 */
[----:B------:R-:W1:Y:S02]  /*0100*/  LDCU.64 UR4, c[0x0][0x358] ;  /* 0x00006b00ff0477ac */ /* 0x000e640008000a00 */
[----:B-1----:R1:W5:Y:S01]  /*0110*/  LDG.E R25, desc[UR4][R2.64] ;  /* 0x0000000402197981 */ /* 0x002362000c1e1900 */
[----:B------:R-:W-:Y:S01]  /*0120*/  HFMA2 R49, -RZ, RZ, 0, 5.9604644775390625e-08 ;  /* 0x00000001ff317431 */ /* 0x000fe200000001ff */
[----:B------:R-:W-:Y:S05]  /*0130*/  BRA `(.L_x_0) ;  /* 0x00000000000c7947 */ /* 0x000fea0003800000 */
.L_x_1:
[----:B------:R-:W1:Y:S01]  /*0140*/  LDCU UR4, c[0x0][0x880] ;  /* 0x00011000ff0477ac */ /* 0x000e620008000800 */
[----:B------:R-:W-:Y:S01]  /*0150*/  HFMA2 R49, -RZ, RZ, 0, 5.9604644775390625e-08 ;  /* 0x00000001ff317431 */ /* 0x000fe200000001ff */
[----:B-1----:R-:W-:-:S07]  /*0160*/  MOV R25, UR4 ;  /* 0x0000000400197c02 */ /* 0x002fce0008000f00 */
.L_x_0:
[----:B------:R-:W2:Y:S02]  /*0170*/  LDCU.64 UR4, c[0x0][0x8b0] ;  /* 0x00011600ff0477ac */ /* 0x000ea40008000a00 */
[----:B--2---:R-:W-:-:S04]  /*0180*/  UISETP.NE.U32.AND UP0, UPT, UR4, URZ, UPT ;  /* 0x000000ff0400728c */ /* 0x004fc8000bf05070 */
[----:B------:R-:W-:-:S09]  /*0190*/  UISETP.NE.AND.EX UP0, UPT, UR5, URZ, UPT, UP0 ;  /* 0x000000ff0500728c */ /* 0x000fd2000bf05300 */
[----:B------:R-:W-:Y:S05]  /*01a0*/  BRA.U UP0, `(.L_x_2) ;  /* 0x0000000100287547 */ /* 0x000fea000b800000 */
[----:B------:R-:W2:Y:S02]  /*01b0*/  LDCU.64 UR4, c[0x0][0x8a8] ;  /* 0x00011500ff0477ac */ /* 0x000ea40008000a00 */
[----:B--2---:R-:W-:-:S04]  /*01c0*/  UISETP.NE.U32.AND UP0, UPT, UR4, URZ, UPT ;  /* 0x000000ff0400728c */ /* 0x004fc8000bf05070 */
[----:B------:R-:W-:-:S09]  /*01d0*/  UISETP.NE.AND.EX UP0, UPT, UR5, URZ, UPT, UP0 ;  /* 0x000000ff0500728c */ /* 0x000fd2000bf05300 */
[----:B------:R-:W-:Y:S05]  /*01e0*/  BRA.U !UP0, `(.L_x_3) ;  /* 0x0000000108107547 */ /* 0x000fea000b800000 */
[----:B-1----:R-:W1:Y:S01]  /*01f0*/  LDC.64 R2, c[0x0][0x8a8] ;  /* 0x00022a00ff027b82 */ /* 0x002e620000000a00 */
[----:B------:R-:W1:Y:S02]  /*0200*/  LDCU.64 UR4, c[0x0][0x358] ;  /* 0x00006b00ff0477ac */ /* 0x000e640008000a00 */
[----:B-1----:R2:W5:Y:S01]  /*0210*/  LDG.E R24, desc[UR4][R2.64] ;  /* 0x0000000402187981 */ /* 0x002562000c1e1900 */
[----:B------:R-:W-:Y:S05]  /*0220*/  BRA `(.L_x_2) ;  /* 0x0000000000087947 */ /* 0x000fea0003800000 */
.L_x_3:
[----:B------:R-:W2:Y:S02]  /*0230*/  LDCU UR4, c[0x0][0x8a0] ;  /* 0x00011400ff0477ac */ /* 0x000ea40008000800 */
[----:B--2---:R-:W-:Y:S02]  /*0240*/  MOV R24, UR4 ;  /* 0x0000000400187c02 */ /* 0x004fe40008000f00 */
.L_x_2:
[----:B------:R-:W-:Y:S01]  /*0250*/  IMAD.U32 R0, RZ, RZ, UR18 ;  /* 0x00000012ff007e24 */ /* 0x000fe2000f8e00ff */
[----:B------:R-:W-:Y:S04]  /*0260*/  BSSY.RECONVERGENT B0, `(.L_x_4) ;  /* 0x000000c000007945 */ /* 0x000fe80003800200 */
[C---:B------:R-:W-:Y:S02]  /*0270*/  ISETP.NE.OR P1, PT, R0.reuse, 0x1, !P3 ;  /* 0x000000010000780c */ /* 0x040fe40005f25670 */
[----:B------:R-:W-:-:S11]  /*0280*/  ISETP.NE.OR P0, PT, R0, 0x3, !P3 ;  /* 0x000000030000780c */ /* 0x000fd60005f05670 */
[----:B------:R-:W-:Y:S05]  /*0290*/  @P1 BRA `(.L_x_5) ;  /* 0x0000000000201947 */ /* 0x000fea0003800000 */
[----:B------:R-:W3:Y:S02]  /*02a0*/  LDCU.64 UR4, c[0x0][0x348] ;  /* 0x00006900ff0477ac */ /* 0x000ee40008000a00 */
[----:B---3--:R-:W-:Y:S02]  /*02b0*/  UIADD3 UR6, UP1, UPT, UR4, 0x80, URZ ;  /* 0x0000008004067890 */ /* 0x008fe4000ff3e0ff */
[----:B------:R-:W-:Y:S02]  /*02c0*/  UIADD3 UR4, UP0, UPT, UR4, 0x180, URZ ;  /* 0x0000018004047890 */ /* 0x000fe4000ff1e0ff */
[----:B------:R-:W-:Y:S02]  /*02d0*/  UIADD3.X UR7, UPT, UPT, URZ, UR5, URZ, UP1, !UPT ;  /* 0x00000005ff077290 */ /* 0x000fe40008ffe4ff */
[----:B------:R-:W-:-:S07]  /*02e0*/  UIADD3.X UR5, UPT, UPT, URZ, UR5, URZ, UP0, !UPT ;  /* 0x00000005ff057290 */ /* 0x000fce00087fe4ff */
[----:B------:R3:W-:Y:S02]  /*02f0*/  UTMACCTL.PF [UR6] ;  /* 0x00000000060079b9 */ /* 0x0007e40008040000 */
[----:B------:R3:W-:Y:S02]  /*0300*/  UTMACCTL.PF [UR4] ;  /* 0x00000000040079b9 */ /* 0x0007e40008040000 */
[----:B---3--:R-:W-:Y:S01]  /*0310*/  NOP ;  /* 0x0000000000007918 */ /* 0x008fe20000000000 */
.L_x_5:
[----:B------:R-:W-:Y:S05]  /*0320*/  BSYNC.RECONVERGENT B0 ;  /* 0x0000000000007941 */ /* 0x000fea0003800200 */
.L_x_4:
[----:B------:R-:W-:Y:S04]  /*0330*/  BSSY.RECONVERGENT B0, `(.L_x_6) ;  /* 0x000000a000007945 */ /* 0x000fe80003800200 */
        /* <DEDUP_REMOVED lines=9> */
.L_x_7:
[----:B------:R-:W-:Y:S05]  /*03d0*/  BSYNC.RECONVERGENT B0 ;  /* 0x0000000000007941 */ /* 0x000fea0003800200 */
.L_x_6:
[----:B------:R-:W3:Y:S01]  /*03e0*/  LDCU.64 UR4, c[0x0][0x888] ;  /* 0x00011100ff0477ac */ /* 0x000ee20008000a00 */
[----:B------:R-:W-:Y:S02]  /*03f0*/  UISETP.EQ.U32.AND UP2, UPT, UR8, URZ, UPT ;  /* 0x000000ff0800728c */ /* 0x000fe4000bf42070 */
[----:B------:R-:W-:Y:S02]  /*0400*/  UPLOP3.LUT UP3, UPT, UPT, UPT, UPT, 0x80, 0x8 ;  /* 0x000000000008789c */ /* 0x000fe40003f6f070 */
[----:B---3--:R-:W-:-:S04]  /*0410*/  UISETP.NE.U32.AND UP0, UPT, UR4, URZ, UPT ;  /* 0x000000ff0400728c */ /* 0x008fc8000bf05070 */
[----:B------:R-:W-:-:S04]  /*0420*/  UISETP.NE.AND.EX UP1, UPT, UR5, URZ, UPT, UP0 ;  /* 0x000000ff0500728c */ /* 0x000fc8000bf25300 */
[----:B------:R-:W-:-:S04]  /*0430*/  UISETP.EQ.OR.EX UP4, UPT, UR9, URZ, !UP1, UP2 ;  /* 0x000000ff0900728c */ /* 0x000fc8000cf82720 */
[----:B------:R-:W-:-:S05]  /*0440*/  UP2UR UR62, UPR, URZ, 0x10 ;  /* 0x00000010ff3e7883 */ /* 0x000fca0008000000 */
[----:B------:R-:W-:Y:S07]  /*0450*/  BRA.U !UP4, `(.L_x_8) ;  /* 0x000000010c207547 */ /* 0x000fee000b800000 */
[----:B------:R-:W-:Y:S01]  /*0460*/  UISETP.NE.U32.AND UP2, UPT, UR8, URZ, UPT ;  /* 0x000000ff0800728c */ /* 0x000fe2000bf45070 */
[----:B-----5:R-:W-:Y:S01]  /*0470*/  FSETP.NEU.AND P0, PT, R25, RZ, PT ;  /* 0x000000ff1900720b */ /* 0x020fe20003f0d000 */
[----:B------:R-:W-:Y:S02]  /*0480*/  USEL UR4, URZ, 0xffffffff, UP1 ;  /* 0xffffffffff047887 */ /* 0x000fe40008800000 */
[----:B------:R-:W-:-:S10]  /*0490*/  UISETP.NE.AND.EX UP2, UPT, UR9, URZ, UPT, UP2 ;  /* 0x000000ff0900728c */ /* 0x000fd4000bf45320 */
[----:B------:R-:W-:Y:S01]  /*04a0*/  VOTEU.ANY UP0, P0 ;  /* 0x0000000000ff7886 */ /* 0x000fe20000000100 */
[----:B------:R-:W-:-:S04]  /*04b0*/  @!UP2 USEL UR4, URZ, 0xffffffff, UP0 ;  /* 0xffffffffff04a887 */ /* 0x000fc80008000000 */
[----:B------:R-:W-:-:S04]  /*04c0*/  ULOP3.LUT UR4, UR4, 0x1, URZ, 0xc0, !UPT ;  /* 0x0000000104047892 */ /* 0x000fc8000f8ec0ff */
[----:B------:R-:W-:-:S11]  /*04d0*/  UISETP.NE.U32.AND UP3, UPT, UR4, 0x1, UPT ;  /* 0x000000010400788c */ /* 0x000fd6000bf65070 */
.L_x_8:
[----:B-12---:R-:W1:Y:S02]  /*04e0*/  SHFL.IDX PT, R2, R50, RZ, 0x1f ;  /* 0x00001fff32027589 */ /* 0x006e6400000e0000 */
[----:B-1----:R-:W-:-:S13]  /*04f0*/  ISETP.NE.AND P0, PT, R2, RZ, PT ;  /* 0x000000ff0200720c */ /* 0x002fda0003f05270 */
[----:B------:R-:W-:Y:S05]  /*0500*/  @P0 BRA `(.L_x_9) ;  /* 0x0000000000d40947 */ /* 0x000fea0003800000 */
[----:B------:R-:W-:Y:S01]  /*0510*/  ELECT P0, URZ, PT ;  /* 0x0000000000ff782f */ /* 0x000fe20003800000 */
[----:B------:R-:W-:-:S12]  /*0520*/  BSSY.RECONVERGENT B0, `(.L_x_9) ;  /* 0x0000033000007945 */ /* 0x000fd80003800200 */
[----:B------:R-:W-:Y:S05]  /*0530*/  @!P0 BRA `(.L_x_10) ;  /* 0x0000000000c48947 */ /* 0x000fea0003800000 */
[----:B------:R-:W1:Y:S01]  /*0540*/  S2UR UR4, SR_CgaCtaId ;  /* 0x00000000000479c3 */ /* 0x000e620000008800 */
[----:B------:R-:W-:Y:S01]  /*0550*/  UMOV UR5, 0x400 ;  /* 0x0000040000057882 */ /* 0x000fe20000000000 */
[----:B------:R-:W-:Y:S01]  /*0560*/  UMOV UR8, 0x1 ;  /* 0x0000000100087882 */ /* 0x000fe20000000000 */
[----:B------:R-:W-:Y:S01]  /*0570*/  UMOV UR6, 0x2 ;  /* 0x0000000200067882 */ /* 0x000fe20000000000 */
[----:B------:R-:W-:-:S04]  /*0580*/  UIADD3 UR8, UPT, UPT, -UR8, 0x100000, URZ ;  /* 0x0010000008087890 */ /* 0x000fc8000fffe1ff */
[----:B------:R-:W-:Y:S02]  /*0590*/  USHF.L.U32 UR9, UR8, 0xb, URZ ;  /* 0x0000000b08097899 */ /* 0x000fe400080006ff */
[----:B------:R-:W-:Y:S02]  /*05a0*/  USHF.L.U32 UR8, UR8, 0x1, URZ ;  /* 0x0000000108087899 */ /* 0x000fe400080006ff */
[----:B------:R-:W-:-:S04]  /*05b0*/  UIADD3 UR6, UPT, UPT, -UR6, 0x100000, URZ ;  /* 0x0010000006067890 */ /* 0x000fc8000fffe1ff */
[----:B------:R-:W-:Y:S02]  /*05c0*/  USHF.L.U32 UR7, UR6, 0xb, URZ ;  /* 0x0000000b06077899 */ /* 0x000fe400080006ff */
[----:B------:R-:W-:Y:S02]  /*05d0*/  USHF.L.U32 UR6, UR6, 0x1, URZ ;  /* 0x0000000106067899 */ /* 0x000fe400080006ff */
[----:B-1----:R-:W-:Y:S01]  /*05e0*/  ULEA UR4, UR4, UR5, 0x18 ;  /* 0x0000000504047291 */ /* 0x002fe2000f8ec0ff */
[----:B------:R-:W1:Y:S11]  /*05f0*/  FENCE.VIEW.ASYNC.S ;  /* 0x00000000000073c6 */ /* 0x000e760000000000 */
[----:B-1----:R1:W2:Y:S01]  /*0600*/  SYNCS.EXCH.64 URZ, [UR4], UR8 ;  /* 0x0000000804ff75b2 */ /* 0x0022a20008000100 */
[----:B------:R1:W3:Y:S01]  /*0610*/  SYNCS.EXCH.64 URZ, [UR4+0x90], UR6 ;  /* 0x0000900604ff75b2 */ /* 0x0002e20008000100 */
[----:B------:R1:W4:Y:S01]  /*0620*/  SYNCS.EXCH.64 URZ, [UR4+0x8], UR8 ;  /* 0x0000080804ff75b2 */ /* 0x0003220008000100 */
[----:B------:R1:W1:Y:S01]  /*0630*/  SYNCS.EXCH.64 URZ, [UR4+0x98], UR6 ;  /* 0x0000980604ff75b2 */ /* 0x0002620008000100 */
        /* <DEDUP_REMOVED lines=32> */
[----:B--234-:R-:W-:Y:S01]  /*0840*/  NOP ;  /* 0x0000000000007918 */ /* 0x01cfe20000000000 */
.L_x_10:
[----:B-1----:R-:W-:Y:S05]  /*0850*/  BSYNC.RECONVERGENT B0 ;  /* 0x0000000000007941 */ /* 0x002fea0003800200 */
.L_x_9:
[----:B------:R-:W1:Y:S01]  /*0860*/  SHFL.IDX PT, R2, R50, RZ, 0x1f ;  /* 0x00001fff32027589 */ /* 0x000e6200000e0000 */
[----:B------:R-:W-:Y:S01]  /*0870*/  NOP ;  /* 0x0000000000007918 */ /* 0x000fe20000000000 */
[----:B-1----:R-:W-:-:S13]  /*0880*/  ISETP.NE.AND P0, PT, R2, 0x1, PT ;  /* 0x000000010200780c */ /* 0x002fda0003f05270 */
[----:B------:R-:W-:Y:S05]  /*0890*/  @P0 BRA `(.L_x_11) ;  /* 0x0000000000480947 */ /* 0x000fea0003800000 */
        /* <DEDUP_REMOVED lines=9> */
[----:B------:R-:W-:Y:S01]  /*0930*/  USHF.L.U32 UR6, UR6, 0x1, URZ ;  /* 0x0000000106067899 */ /* 0x000fe200080006ff */
[----:B------:R-:W-:Y:S01]  /*0940*/  ELECT P0, URZ, PT ;  /* 0x0000000000ff782f */ /* 0x000fe20003800000 */
[----:B-1----:R-:W-:Y:S01]  /*0950*/  ULEA UR4, UR4, UR5, 0x18 ;  /* 0x0000000504047291 */ /* 0x002fe2000f8ec0ff */
[----:B------:R-:W1:Y:S11]  /*0960*/  FENCE.VIEW.ASYNC.S ;  /* 0x00000000000073c6 */ /* 0x000e760000000000 */
[----:B-1----:R1:W2:Y:S01]  /*0970*/  SYNCS.EXCH.64 URZ, [UR4+0x120], UR8 ;  /* 0x0001200804ff75b2 */ /* 0x0022a20008000100 */
[----:B------:R1:W3:Y:S01]  /*0980*/  SYNCS.EXCH.64 URZ, [UR4+0x130], UR6 ;  /* 0x0001300604ff75b2 */ /* 0x0002e20008000100 */
[----:B------:R1:W4:Y:S01]  /*0990*/  SYNCS.EXCH.64 URZ, [UR4+0x128], UR8 ;  /* 0x0001280804ff75b2 */ /* 0x0003220008000100 */
[----:B------:R1:W1:Y:S01]  /*09a0*/  SYNCS.EXCH.64 URZ, [UR4+0x138], UR6 ;  /* 0x0001380604ff75b2 */ /* 0x0002620008000100 */
[----:B------:R-:W-:Y:S01]  /*09b0*/  NOP ;  /* 0x0000000000007918 */ /* 0x000fe20000000000 */
.L_x_11:
[----:B------:R-:W2:Y:S01]  /*09c0*/  SHFL.IDX PT, R2, R50, RZ, 0x1f ;  /* 0x00001fff32027589 */ /* 0x000ea200000e0000 */
[----:B------:R-:W-:Y:S01]  /*09d0*/  NOP ;  /* 0x0000000000007918 */ /* 0x000fe20000000000 */
[----:B--2---:R-:W-:-:S13]  /*09e0*/  ISETP.NE.AND P0, PT, R2, 0x3, PT ;  /* 0x000000030200780c */ /* 0x004fda0003f05270 */
[----:B------:R-:W-:Y:S05]  /*09f0*/  @P0 BRA `(.L_x_12) ;  /* 0x0000000000300947 */ /* 0x000fea0003800000 */
[----:B-1----:R-:W1:Y:S01]  /*0a00*/  S2UR UR4, SR_CgaCtaId ;  /* 0x00000000000479c3 */ /* 0x002e620000008800 */
[----:B------:R-:W-:Y:S01]  /*0a10*/  UMOV UR6, 0x400 ;  /* 0x0000040000067882 */ /* 0x000fe20000000000 */
[----:B------:R-:W-:Y:S01]  /*0a20*/  UMOV UR5, 0x20 ;  /* 0x0000002000057882 */ /* 0x000fe20000000000 */
[----:B------:R-:W-:Y:S01]  /*0a30*/  ELECT P0, URZ, PT ;  /* 0x0000000000ff782f */ /* 0x000fe20003800000 */
[----:B-1----:R-:W-:Y:S02]  /*0a40*/  ULEA UR6, UR4, UR6, 0x18 ;  /* 0x0000000604067291 */ /* 0x002fe4000f8ec0ff */
[----:B------:R-:W-:-:S04]  /*0a50*/  UIADD3 UR4, UPT, UPT, -UR5, 0x100000, URZ ;  /* 0x0010000005047890 */ /* 0x000fc8000fffe1ff */
[----:B------:R-:W-:Y:S02]  /*0a60*/  USHF.L.U32 UR5, UR4, 0xb, URZ ;  /* 0x0000000b04057899 */ /* 0x000fe400080006ff */
[----:B------:R-:W-:Y:S01]  /*0a70*/  USHF.L.U32 UR4, UR4, 0x1, URZ ;  /* 0x0000000104047899 */ /* 0x000fe200080006ff */
[----:B------:R-:W1:Y:S11]  /*0a80*/  FENCE.VIEW.ASYNC.S ;  /* 0x00000000000073c6 */ /* 0x000e760000000000 */
[----:B-1----:R2:W1:Y:S01]  /*0a90*/  SYNCS.EXCH.64 URZ, [UR6+0x140], UR4 ;  /* 0x0001400406ff75b2 */ /* 0x0024620008000100 */
[----:B------:R2:W1:Y:S02]  /*0aa0*/  SYNCS.EXCH.64 URZ, [UR6+0x148], UR4 ;  /* 0x0001480406ff75b2 */ /* 0x0004640008000100 */
[----:B--2---:R-:W-:Y:S01]  /*0ab0*/  NOP ;  /* 0x0000000000007918 */ /* 0x004fe20000000000 */
.L_x_12:
[----:B------:R-:W2:Y:S01]  /*0ac0*/  SHFL.IDX PT, R2, R50, RZ, 0x1f ;  /* 0x00001fff32027589 */ /* 0x000ea200000e0000 */
[----:B------:R-:W-:Y:S01]  /*0ad0*/  NOP ;  /* 0x0000000000007918 */ /* 0x000fe20000000000 */
[----:B--2---:R-:W-:-:S13]  /*0ae0*/  ISETP.NE.AND P0, PT, R2, 0x4, PT ;  /* 0x000000040200780c */ /* 0x004fda0003f05270 */
[----:B------:R-:W-:Y:S05]  /*0af0*/  @P0 BRA `(.L_x_13) ;  /* 0x00000000004c0947 */ /* 0x000fea0003800000 */
[----:B-1----:R-:W1:Y:S01]  /*0b00*/  S2UR UR6, SR_CgaCtaId ;  /* 0x00000000000679c3 */ /* 0x002e620000008800 */
[----:B------:R-:W-:Y:S01]  /*0b10*/  UMOV UR4, 0x1e0 ;  /* 0x000001e000047882 */ /* 0x000fe20000000000 */
[----:B------:R-:W-:Y:S01]  /*0b20*/  UMOV UR5, 0x400 ;  /* 0x0000040000057882 */ /* 0x000fe20000000000 */
[----:B------:R-:W-:Y:S01]  /*0b30*/  USEL UR4, UR4, 0x1a0, UP3 ;  /* 0x000001a004047887 */ /* 0x000fe20009800000 */
[----:B------:R-:W-:Y:S01]  /*0b40*/  UMOV UR8, 0x1 ;  /* 0x0000000100087882 */ /* 0x000fe20000000000 */
[----:B------:R-:W-:Y:S01]  /*0b50*/  ELECT P0, URZ, PT ;  /* 0x0000000000ff782f */ /* 0x000fe20003800000 */
[----:B------:R-:W-:-:S04]  /*0b60*/  UIADD3 UR8, UPT, UPT, -UR8, 0x100000, URZ ;  /* 0x0010000008087890 */ /* 0x000fc8000fffe1ff */
[----:B------:R-:W-:Y:S02]  /*0b70*/  USHF.L.U32 UR9, UR8, 0xb, URZ ;  /* 0x0000000b08097899 */ /* 0x000fe400080006ff */
[----:B------:R-:W-:Y:S02]  /*0b80*/  USHF.L.U32 UR8, UR8, 0x1, URZ ;  /* 0x0000000108087899 */ /* 0x000fe400080006ff */
[----:B-1----:R-:W-:Y:S02]  /*0b90*/  ULEA UR6, UR6, UR5, 0x18 ;  /* 0x0000000506067291 */ /* 0x002fe4000f8ec0ff */
[----:B------:R-:W-:-:S04]  /*0ba0*/  UIADD3 UR4, UPT, UPT, -UR4, 0x100000, URZ ;  /* 0x0010000004047890 */ /* 0x000fc8000fffe1ff */
[----:B------:R-:W-:Y:S02]  /*0bb0*/  USHF.L.U32 UR5, UR4, 0xb, URZ ;  /* 0x0000000b04057899 */ /* 0x000fe400080006ff */
[----:B------:R-:W-:Y:S01]  /*0bc0*/  USHF.L.U32 UR4, UR4, 0x1, URZ ;  /* 0x0000000104047899 */ /* 0x000fe200080006ff */
[----:B------:R-:W1:Y:S03]  /*0bd0*/  FENCE.VIEW.ASYNC.S ;  /* 0x00000000000073c6 */ /* 0x000e660000000000 */
[----:B-1----:R2:W1:Y:S08]  /*0be0*/  SYNCS.EXCH.64 URZ, [UR6+0x150], UR8 ;  /* 0x0001500806ff75b2 */ /* 0x0024700008000100 */
[----:B------:R2:W1:Y:S01]  /*0bf0*/  SYNCS.EXCH.64 URZ, [UR6+0x160], UR4 ;  /* 0x0001600406ff75b2 */ /* 0x0004620008000100 */
[----:B------:R2:W1:Y:S01]  /*0c00*/  SYNCS.EXCH.64 URZ, [UR6+0x158], UR8 ;  /* 0x0001580806ff75b2 */ /* 0x0004620008000100 */
[----:B------:R2:W1:Y:S02]  /*0c10*/  SYNCS.EXCH.64 URZ, [UR6+0x168], UR4 ;  /* 0x0001680406ff75b2 */ /* 0x0004640008000100 */
[----:B--2---:R-:W-:Y:S01]  /*0c20*/  NOP ;  /* 0x0000000000007918 */ /* 0x004fe20000000000 */
.L_x_13:
[----:B------:R-:W2:Y:S01]  /*0c30*/  SHFL.IDX PT, R2, R50, RZ, 0x1f ;  /* 0x00001fff32027589 */ /* 0x000ea200000e0000 */
[----:B------:R-:W-:Y:S01]  /*0c40*/  NOP ;  /* 0x0000000000007918 */ /* 0x000fe20000000000 */
[----:B--2---:R-:W-:-:S13]  /*0c50*/  ISETP.NE.AND P0, PT, R2, 0x5, PT ;  /* 0x000000050200780c */ /* 0x004fda0003f05270 */
[----:B------:R-:W-:Y:S05]  /*0c60*/  @P0 BRA `(.L_x_14) ;  /* 0x0000000000580947 */ /* 0x000fea0003800000 */
[----:B-1----:R-:W1:Y:S01]  /*0c70*/  S2UR UR4, SR_CgaCtaId ;  /* 0x00000000000479c3 */ /* 0x002e620000008800 */
        /* <DEDUP_REMOVED lines=12> */
[----:B-1----:R2:W1:Y:S01]  /*0d40*/  SYNCS.EXCH.64 URZ, [UR4+0x170], UR8 ;  /* 0x0001700804ff75b2 */ /* 0x0024620008000100 */
[----:B------:R2:W1:Y:S01]  /*0d50*/  SYNCS.EXCH.64 URZ, [UR4+0x190], UR6 ;  /* 0x0001900604ff75b2 */ /* 0x0004620008000100 */
[----:B------:R2:W1:Y:S01]  /*0d60*/  SYNCS.EXCH.64 URZ, [UR4+0x178], UR8 ;  /* 0x0001780804ff75b2 */ /* 0x0004620008000100 */
[----:B------:R2:W1:Y:S01]  /*0d70*/  SYNCS.EXCH.64 URZ, [UR4+0x198], UR6 ;  /* 0x0001980604ff75b2 */ /* 0x0004620008000100 */
[----:B------:R2:W1:Y:S01]  /*0d80*/  SYNCS.EXCH.64 URZ, [UR4+0x180], UR8 ;  /* 0x0001800804ff75b2 */ /* 0x0004620008000100 */
[----:B------:R2:W1:Y:S01]  /*0d90*/  SYNCS.EXCH.64 URZ, [UR4+0x1a0], UR6 ;  /* 0x0001a00604ff75b2 */ /* 0x0004620008000100 */
[----:B------:R2:W1:Y:S01]  /*0da0*/  SYNCS.EXCH.64 URZ, [UR4+0x188], UR8 ;  /* 0x0001880804ff75b2 */ /* 0x0004620008000100 */
[----:B------:R2:W1:Y:S02]  /*0db0*/  SYNCS.EXCH.64 URZ, [UR4+0x1a8], UR6 ;  /* 0x0001a80604ff75b2 */ /* 0x0004640008000100 */
[----:B--2---:R-:W-:Y:S01]  /*0dc0*/  NOP ;  /* 0x0000000000007918 */ /* 0x004fe20000000000 */
.L_x_14:
[----:B------:R-:W2:Y:S01]  /*0dd0*/  SHFL.IDX PT, R2, R50, RZ, 0x1f ;  /* 0x00001fff32027589 */ /* 0x000ea200000e0000 */
[----:B------:R-:W-:Y:S01]  /*0de0*/  NOP ;  /* 0x0000000000007918 */ /* 0x000fe20000000000 */
[----:B--2---:R-:W-:-:S13]  /*0df0*/  ISETP.NE.AND P0, PT, R2, 0x3, PT ;  /* 0x000000030200780c */ /* 0x004fda0003f05270 */
[----:B------:R-:W-:Y:S05]  /*0e00*/  @P0 BRA `(.L_x_15) ;  /* 0x0000000000380947 */ /* 0x000fea0003800000 */
[----:B------:R-:W2:Y:S01]  /*0e10*/  S2UR UR5, SR_CgaCtaId ;  /* 0x00000000000579c3 */ /* 0x000ea20000008800 */
[----:B-1----:R-:W-:Y:S01]  /*0e20*/  UMOV UR4, 0x400 ;  /* 0x0000040000047882 */ /* 0x002fe20000000000 */
[----:B------:R-:W-:Y:S01]  /*0e30*/  UMOV UR6, 0x20 ;  /* 0x0000002000067882 */ /* 0x000fe20000000000 */
[----:B------:R-:W-:Y:S01]  /*0e40*/  ELECT P0, URZ, PT ;  /* 0x0000000000ff782f */ /* 0x000fe20003800000 */
[----:B------:R-:W-:-:S04]  /*0e50*/  UIADD3 UR6, UPT, UPT, -UR6, 0x100000, URZ ;  /* 0x0010000006067890 */ /* 0x000fc8000fffe1ff */
[----:B------:R-:W-:Y:S02]  /*0e60*/  USHF.L.U32 UR7, UR6, 0xb, URZ ;  /* 0x0000000b06077899 */ /* 0x000fe400080006ff */
[----:B------:R-:W-:Y:S02]  /*0e70*/  USHF.L.U32 UR6, UR6, 0x1, URZ ;  /* 0x0000000106067899 */ /* 0x000fe400080006ff */
[----:B--2---:R-:W-:Y:S01]  /*0e80*/  ULEA UR4, UR5, UR4, 0x18 ;  /* 0x0000000405047291 */ /* 0x004fe2000f8ec0ff */
[----:B------:R-:W1:Y:S11]  /*0e90*/  FENCE.VIEW.ASYNC.S ;  /* 0x00000000000073c6 */ /* 0x000e760000000000 */
[----:B-1----:R2:W1:Y:S01]  /*0ea0*/  SYNCS.EXCH.64 URZ, [UR4+0x1b0], UR6 ;  /* 0x0001b00604ff75b2 */ /* 0x0024620008000100 */
[----:B------:R2:W1:Y:S01]  /*0eb0*/  SYNCS.EXCH.64 URZ, [UR4+0x1c0], UR6 ;  /* 0x0001c00604ff75b2 */ /* 0x0004620008000100 */
[----:B------:R2:W1:Y:S01]  /*0ec0*/  SYNCS.EXCH.64 URZ, [UR4+0x1b8], UR6 ;  /* 0x0001b80604ff75b2 */ /* 0x0004620008000100 */
[----:B------:R2:W1:Y:S02]  /*0ed0*/  SYNCS.EXCH.64 URZ, [UR4+0x1c8], UR6 ;  /* 0x0001c80604ff75b2 */ /* 0x0004640008000100 */
[----:B--2---:R-:W-:Y:S01]  /*0ee0*/  NOP ;  /* 0x0000000000007918 */ /* 0x004fe20000000000 */
.L_x_15:
[----:B-1----:R-:W1:Y:S01]  /*0ef0*/  LDCU UR4, c[0x0][0x36c] ;  /* 0x00006d80ff0477ac */ /* 0x002e620008000800 */
[----:B------:R-:W-:Y:S01]  /*0f00*/  ISETP.NE.OR P3, PT, R0, 0x2, !P3 ;  /* 0x000000020000780c */ /* 0x000fe20005f65670 */
[----:B------:R-:W-:Y:S01]  /*0f10*/  NOP ;  /* 0x0000000000007918 */ /* 0x000fe20000000000 */
[----:B------:R-:W-:Y:S01]  /*0f20*/  LOP3.LUT R0, R57, 0x1f, RZ, 0xc0, !PT ;  /* 0x0000001f39007812 */ /* 0x000fe200078ec0ff */
[----:B------:R-:W-:Y:S02]  /*0f30*/  UISETP.NE.AND UP4, UPT, UR18, 0x2, UPT ;  /* 0x000000021200788c */ /* 0x000fe4000bf85270 */
[----:B------:R-:W-:Y:S02]  /*0f40*/  UISETP.NE.AND UP5, UPT, UR18, URZ, UPT ;  /* 0x000000ff1200728c */ /* 0x000fe4000bfa5270 */
[----:B-1----:R-:W-:-:S09]  /*0f50*/  UISETP.EQ.U32.AND UP6, UPT, UR4, 0x1, UPT ;  /* 0x000000010400788c */ /* 0x002fd2000bfc2070 */
[----:B------:R-:W-:Y:S05]  /*0f60*/  BRA.U !UP6, `(.L_x_16) ;  /* 0x000000010e087547 */ /* 0x000fea000b800000 */
[----:B---34-:R-:W-:Y:S01]  /*0f70*/  UCGABAR_ARV ;  /* 0x00000000000079c7 */ /* 0x018fe20008000000 */
[----:B------:R-:W-:Y:S05]  /*0f80*/  BRA `(.L_x_17) ;  /* 0x0000000000047947 */ /* 0x000fea0003800000 */
.L_x_16:
[----:B---34-:R-:W-:Y:S01]  /*0f90*/  NOP ;  /* 0x0000000000007918 */ /* 0x018fe20000000000 */
.L_x_17:
[----:B------:R-:W1:Y:S01]  /*0fa0*/  S2UR UR47, SR_CTAID.X ;  /* 0x00000000002f79c3 */ /* 0x000e620000002500 */
[----:B------:R-:W-:-:S05]  /*0fb0*/  CS2R.32 R3, SR_CgaSize ;  /* 0x0000000000037805 */ /* 0x000fca0000008a00 */
[----:B------:R-:W-:-:S05]  /*0fc0*/  IMAD R3, R3, -0xa0, RZ ;  /* 0xffffff6003037824 */ /* 0x000fca00078e02ff */
[----:B------:R-:W-:-:S14]  /*0fd0*/  R2UR UR5, R3 ;  /* 0x00000000030572ca */ /* 0x000fdc00000e0000 */
[----:B------:R-:W2:Y:S01]  /*0fe0*/  LDCU UR5, c[0x0][UR5+0x2b0] ;  /* 0x00005600050577ac */ /* 0x000ea20008000800 */
[----:B------:R-:W-:-:S05]  /*0ff0*/  CS2R.32 R3, SR_CgaSize ;  /* 0x0000000000037805 */ /* 0x000fca0000008a00 */
[----:B------:R-:W-:-:S05]  /*1000*/  IMAD R3, R3, -0xa0, RZ ;  /* 0xffffff6003037824 */ /* 0x000fca00078e02ff */
[----:B------:R-:W-:-:S14]  /*1010*/  R2UR UR4, R3 ;  /* 0x00000000030472ca */ /* 0x000fdc00000e0000 */
[----:B------:R-:W3:Y:S01]  /*1020*/  LDCU UR4, c[0x0][UR4+0x2b4] ;  /* 0x00005680040477ac */ /* 0x000ee20008000800 */
[----:B------:R-:W4:Y:S01]  /*1030*/  S2UR UR46, SR_CTAID.Y ;  /* 0x00000000002e79c3 */ /* 0x000f220000002600 */
[----:B------:R-:W-:-:S05]  /*1040*/  CS2R.32 R3, SR_CgaSize ;  /* 0x0000000000037805 */ /* 0x000fca0000008a00 */
[----:B------:R-:W-:-:S05]  /*1050*/  IMAD R3, R3, -0xa0, RZ ;  /* 0xffffff6003037824 */ /* 0x000fca00078e02ff */
[----:B------:R-:W-:-:S14]  /*1060*/  R2UR UR60, R3 ;  /* 0x00000000033c72ca */ /* 0x000fdc00000e0000 */
[----:B------:R-:W3:Y:S01]  /*1070*/  LDCU UR60, c[0x0][UR60+0x2a0] ;  /* 0x000054003c3c77ac */ /* 0x000ee20008000800 */
[----:B------:R-:W-:-:S05]  /*1080*/  CS2R.32 R3, SR_CgaSize ;  /* 0x0000000000037805 */ /* 0x000fca0000008a00 */
[----:B------:R-:W-:-:S05]  /*1090*/  IMAD R3, R3, -0xa0, RZ ;  /* 0xffffff6003037824 */ /* 0x000fca00078e02ff */
[----:B------:R-:W-:-:S14]  /*10a0*/  R2UR UR57, R3 ;  /* 0x00000000033972ca */ /* 0x000fdc00000e0000 */
[----:B------:R-:W3:Y:S01]  /*10b0*/  LDCU UR57, c[0x0][UR57+0x2a4] ;  /* 0x00005480393977ac */ /* 0x000ee20008000800 */
[----:B------:R-:W3:Y:S01]  /*10c0*/  S2UR UR7, SR_CgaCtaId ;  /* 0x00000000000779c3 */ /* 0x000ee20000008800 */
[----:B------:R-:W3:Y:S01]  /*10d0*/  LDCU UR19, c[0x0][0xb24] ;  /* 0x00016480ff1377ac */ /* 0x000ee20008000800 */
[----:B------:R-:W3:Y:S01]  /*10e0*/  LDCU UR42, c[0x0][0xb24] ;  /* 0x00016480ff2a77ac */ /* 0x000ee20008000800 */
[----:B-1----:R-:W-:Y:S01]  /*10f0*/  I2FP.F32.U32 R3, UR47 ;  /* 0x0000002f00037c45 */ /* 0x002fe20008201000 */
[----:B------:R-:W1:Y:S04]  /*1100*/  LDCU UR22, c[0x0][0xb30] ;  /* 0x00016600ff1677ac */ /* 0x000e680008000800 */
[----:B--2---:R-:W-:Y:S01]  /*1110*/  FMUL R3, R3, UR5 ;  /* 0x0000000503037c20 */ /* 0x004fe20008400000 */
[----:B----4-:R-:W-:-:S05]  /*1120*/  I2FP.F32.U32 R2, UR46 ;  /* 0x0000002e00027c45 */ /* 0x010fca0008201000 */
[----:B------:R-:W2:Y:S01]  /*1130*/  F2I.U32.TRUNC.NTZ R3, R3 ;  /* 0x0000000300037305 */ /* 0x000ea2000020f000 */
[----:B---3--:R-:W-:Y:S01]  /*1140*/  FMUL R2, R2, UR4 ;  /* 0x0000000402027c20 */ /* 0x008fe20008400000 */
[----:B------:R-:W-:-:S06]  /*1150*/  USHF.L.U32 UR28, UR7, 0xa, URZ ;  /* 0x0000000a071c7899 */ /* 0x000fcc00080006ff */
[----:B------:R-:W3:Y:S01]  /*1160*/  F2I.U32.TRUNC.NTZ R2, R2 ;  /* 0x0000000200027305 */ /* 0x000ee2000020f000 */
[----:B------:R-:W-:Y:S01]  /*1170*/  ULOP3.LUT UR28, UR28, 0x400, URZ, 0xc0, !UPT ;  /* 0x000004001c1c7892 */ /* 0x000fe2000f8ec0ff */
[----:B--2---:R-:W-:Y:S02]  /*1180*/  R2UR UR4, R3 ;  /* 0x00000000030472ca */ /* 0x004fe400000e0000 */
[----:B---3--:R-:W-:Y:S02]  /*1190*/  R2UR UR6, R2 ;  /* 0x00000000020672ca */ /* 0x008fe400000e0000 */
[----:B------:R-:W-:-:S09]  /*11a0*/  PRMT R2, RZ, 0x7610, R2 ;  /* 0x00007610ff027816 */ /* 0x000fd20000000002 */
[----:B------:R-:W-:-:S04]  /*11b0*/  UIADD3 UR5, UPT, UPT, -UR4, URZ, URZ ;  /* 0x000000ff04057290 */ /* 0x000fc8000fffe1ff */
[----:B------:R-:W-:Y:S02]  /*11c0*/  UIMAD UR60, UR60, UR5, UR47 ;  /* 0x000000053c3c72a4 */ /* 0x000fe4000f8e022f */
[----:B------:R-:W-:-:S04]  /*11d0*/  UIADD3 UR4, UPT, UPT, -UR6, URZ, URZ ;  /* 0x000000ff06047290 */ /* 0x000fc8000fffe1ff */
[----:B------:R-:W-:Y:S01]  /*11e0*/  UIMAD UR57, UR57, UR4, UR46 ;  /* 0x00000004393972a4 */ /* 0x000fe2000f8e022e */
[----:B-1----:R-:W-:Y:S11]  /*11f0*/  BRA.U UP5, `(.L_x_18) ;  /* 0x0000000105247547 */ /* 0x002ff6000b800000 */
[----:B------:R-:W-:-:S04]  /*1200*/  UISETP.NE.AND UP0, UPT, UR57, URZ, UPT ;  /* 0x000000ff3900728c */ /* 0x000fc8000bf05270 */
[----:B------:R-:W-:-:S04]  /*1210*/  UISETP.EQ.OR UP0, UPT, UR60, URZ, !UP0 ;  /* 0x000000ff3c00728c */ /* 0x000fc8000c702670 */
[----:B------:R-:W-:Y:S02]  /*1220*/  USEL UR5, URZ, 0x1, !UP0 ;  /* 0x00000001ff057887 */ /* 0x000fe4000c000000 */
[----:B------:R-:W-:-:S04]  /*1230*/  UISETP.NE.AND UP0, UPT, UR57, URZ, UPT ;  /* 0x000000ff3900728c */ /* 0x000fc8000bf05270 */
[----:B------:R-:W-:Y:S02]  /*1240*/  USEL UR4, URZ, 0x2, UP0 ;  /* 0x00000002ff047887 */ /* 0x000fe40008000000 */
[----:B------:R-:W-:-:S04]  /*1250*/  UISETP.NE.AND UP0, UPT, UR60, 0x1, UPT ;  /* 0x000000013c00788c */ /* 0x000fc8000bf05270 */
[----:B------:R-:W-:-:S04]  /*1260*/  USEL UR4, UR4, 0x2, UP0 ;  /* 0x0000000204047887 */ /* 0x000fc80008000000 */
[----:B------:R-:W-:-:S06]  /*1270*/  UIADD3 UR4, UPT, UPT, UR5, UR4, URZ ;  /* 0x0000000405047290 */ /* 0x000fcc000fffe0ff */
[----:B------:R-:W-:-:S07]  /*1280*/  MOV R2, UR4 ;  /* 0x0000000400027c02 */ /* 0x000fce0008000f00 */
.L_x_18:
[----:B------:R-:W1:Y:S01]  /*1290*/  S2UR UR36, SR_CTAID.Z ;  /* 0x00000000002479c3 */ /* 0x000e620000002700 */
[----:B------:R-:W-:-:S09]  /*12a0*/  UISETP.GE.AND UP0, UPT, UR19, 0x1, UPT ;  /* 0x000000011300788c */ /* 0x000fd2000bf06270 */
[----:B------:R-:W-:Y:S05]  /*12b0*/  BRA.U !UP0, `(.L_x_19) ;  /* 0x0000000108d47547 */ /* 0x000fea000b800000 */
[----:B------:R-:W2:Y:S01]  /*12c0*/  LDCU.128 UR12, c[0x0][0xb10] ;  /* 0x00016200ff0c77ac */ /* 0x000ea20008000c00 */
[----:B------:R-:W3:Y:S01]  /*12d0*/  LDCU UR20, c[0x0][0xb0c] ;  /* 0x00016180ff1477ac */ /* 0x000ee20008000800 */
[----:B------:R-:W4:Y:S01]  /*12e0*/  LDCU UR6, c[0x0][0x370] ;  /* 0x00006e00ff0677ac */ /* 0x000f220008000800 */
[----:B------:R-:W1:Y:S01]  /*12f0*/  LDCU UR7, c[0x0][0x374] ;  /* 0x00006e80ff0777ac */ /* 0x000e620008000800 */
[----:B------:R-:W1:Y:S01]  /*1300*/  LDCU UR21, c[0x0][0xb20] ;  /* 0x00016400ff1577ac */ /* 0x000e620008000800 */
[----:B--2---:R-:W-:Y:S02]  /*1310*/  UIMAD.WIDE.U32 UR4, UR47, UR12, URZ ;  /* 0x0000000c2f0472a5 */ /* 0x004fe4000f8e00ff */
[----:B---3--:R-:W-:Y:S01]  /*1320*/  UISETP.NE.AND UP0, UPT, UR20, 0x1, UPT ;  /* 0x000000011400788c */ /* 0x008fe2000bf05270 */
[----:B------:R-:W2:Y:S01]  /*1330*/  LDCU.64 UR8, c[0x0][0xb28] ;  /* 0x00016500ff0877ac */ /* 0x000ea20008000a00 */
[----:B----4-:R-:W-:-:S03]  /*1340*/  UIMAD.WIDE.U32 UR10, UR6, UR12, URZ ;  /* 0x0000000c060a72a5 */ /* 0x010fc6000f8e00ff */
[----:B------:R-:W-:Y:S01]  /*1350*/  UMOV UR4, UR5 ;  /* 0x0000000500047c82 */ /* 0x000fe20008000000 */
[----:B------:R-:W-:Y:S02]  /*1360*/  UISETP.NE.AND UP2, UPT, UR19, 0x1, UPT ;  /* 0x000000011300788c */ /* 0x000fe4000bf45270 */
[----:B------:R-:W-:Y:S01]  /*1370*/  USHF.R.U32.HI UR4, URZ, UR13, UR4 ;  /* 0x0000000dff047299 */ /* 0x000fe20008011604 */
[----:B------:R-:W-:Y:S01]  /*1380*/  UMOV UR10, UR11 ;  /* 0x0000000b000a7c82 */ /* 0x000fe20008000000 */
[----:B------:R-:W-:Y:S02]  /*1390*/  UIMAD.WIDE.U32 UR16, UR46, UR15, URZ ;  /* 0x0000000f2e1072a5 */ /* 0x000fe4000f8e00ff */
[----:B------:R-:W-:Y:S02]  /*13a0*/  USEL UR5, UR47, UR4, !UP0 ;  /* 0x000000042f057287 */ /* 0x000fe4000c000000 */
[----:B------:R-:W-:Y:S02]  /*13b0*/  @UP0 USHF.R.U32.HI UR6, URZ, UR13, UR10 ;  /* 0x0000000dff060299 */ /* 0x000fe4000801160a */
[----:B------:R-:W-:-:S02]  /*13c0*/  UISETP.NE.AND UP0, UPT, UR14, 0x1, UPT ;  /* 0x000000010e00788c */ /* 0x000fc4000bf05270 */
[----:B-1----:R-:W-:Y:S02]  /*13d0*/  UIMAD.WIDE.U32 UR10, UR7, UR15, URZ ;  /* 0x0000000f070a72a5 */ /* 0x002fe4000f8e00ff */
[----:B--2---:R-:W-:Y:S01]  /*13e0*/  UIMAD.WIDE.U32 UR12, UR6, UR8, URZ ;  /* 0x00000008060c72a5 */ /* 0x004fe2000f8e00ff */
[----:B------:R-:W-:Y:S02]  /*13f0*/  UMOV UR4, UR17 ;  /* 0x0000001100047c82 */ /* 0x000fe40008000000 */
[----:B------:R-:W-:Y:S02]  /*1400*/  USHF.R.U32.HI UR4, URZ, UR21, UR4 ;  /* 0x00000015ff047299 */ /* 0x000fe40008011604 */
[----:B------:R-:W-:Y:S02]  /*1410*/  UMOV UR10, UR11 ;  /* 0x0000000b000a7c82 */ /* 0x000fe40008000000 */
[----:B------:R-:W-:Y:S01]  /*1420*/  UMOV UR12, UR13 ;  /* 0x0000000d000c7c82 */ /* 0x000fe20008000000 */
[----:B------:R-:W-:-:S02]  /*1430*/  @UP0 USHF.R.U32.HI UR7, URZ, UR21, UR10 ;  /* 0x00000015ff070299 */ /* 0x000fc4000801160a */
[----:B------:R-:W-:Y:S02]  /*1440*/  USEL UR4, UR46, UR4, !UP0 ;  /* 0x000000042e047287 */ /* 0x000fe4000c000000 */
[----:B------:R-:W-:Y:S02]  /*1450*/  UIMAD.WIDE.U32 UR10, UR7, UR8, URZ ;  /* 0x00000008070a72a5 */ /* 0x000fe4000f8e00ff */
[----:B------:R-:W-:Y:S02]  /*1460*/  @UP2 USHF.R.U32.HI UR6, URZ, UR9, UR12 ;  /* 0x00000009ff062299 */ /* 0x000fe4000801160c */
[----:B------:R-:W-:-:S03]  /*1470*/  UIMAD.WIDE.U32 UR12, UR4, UR8, URZ ;  /* 0x00000008040c72a5 */ /* 0x000fc6000f8e00ff */
[----:B------:R-:W-:Y:S02]  /*1480*/  UMOV UR10, UR11 ;  /* 0x0000000b000a7c82 */ /* 0x000fe40008000000 */
[----:B------:R-:W-:Y:S02]  /*1490*/  @UP2 USHF.R.U32.HI UR7, URZ, UR9, UR10 ;  /* 0x00000009ff072299 */ /* 0x000fe4000801160a */
[----:B------:R-:W-:Y:S02]  /*14a0*/  UIMAD UR10, UR6, UR19, URZ ;  /* 0x00000013060a72a4 */ /* 0x000fe4000f8e02ff */
[----:B------:R-:W-:-:S04]  /*14b0*/  UIMAD UR7, UR7, UR19, URZ ;  /* 0x00000013070772a4 */ /* 0x000fc8000f8e02ff */
[----:B------:R-:W-:-:S03]  /*14c0*/  UISETP.GE.AND UP0, UPT, UR4, UR7, UPT ;  /* 0x000000070400728c */ /* 0x000fc6000bf06270 */
[----:B------:R-:W-:Y:S01]  /*14d0*/  UMOV UR7, UR13 ;  /* 0x0000000d00077c82 */ /* 0x000fe20008000000 */
[----:B------:R-:W-:Y:S02]  /*14e0*/  UISETP.GE.OR UP0, UPT, UR5, UR10, UP0 ;  /* 0x0000000a0500728c */ /* 0x000fe40008706670 */
[----:B------:R-:W-:Y:S02]  /*14f0*/  UIMAD.WIDE.U32 UR10, UR5, UR8, URZ ;  /* 0x00000008050a72a5 */ /* 0x000fe4000f8e00ff */
[----:B------:R-:W-:Y:S02]  /*1500*/  USHF.R.U32.HI UR7, URZ, UR9, UR7 ;  /* 0x00000009ff077299 */ /* 0x000fe40008011607 */
[----:B------:R-:W-:Y:S02]  /*1510*/  UIADD3 UR10, UPT, UPT, -UR4, URZ, URZ ;  /* 0x000000ff040a7290 */ /* 0x000fe4000fffe1ff */
[----:B------:R-:W-:Y:S02]  /*1520*/  USEL UR7, UR4, UR7, !UP2 ;  /* 0x0000000704077287 */ /* 0x000fe4000d000000 */
[----:B------:R-:W-:Y:S01]  /*1530*/  UIMAD UR10, UR14, UR10, UR46 ;  /* 0x0000000a0e0a72a4 */ /* 0x000fe2000f8e022e */
[----:B------:R-:W-:Y:S01]  /*1540*/  @!UP0 UMOV UR8, UR11 ;  /* 0x0000000b00088c82 */ /* 0x000fe20008000000 */
[----:B------:R-:W-:-:S02]  /*1550*/  UIADD3 UR11, UPT, UPT, -UR5, URZ, URZ ;  /* 0x000000ff050b7290 */ /* 0x000fc4000fffe1ff */
[----:B------:R-:W-:Y:S02]  /*1560*/  @!UP0 USHF.R.U32.HI UR8, URZ, UR9, UR8 ;  /* 0x00000009ff088299 */ /* 0x000fe40008011608 */
[----:B------:R-:W-:Y:S02]  /*1570*/  UIADD3 UR9, UPT, UPT, -UR7, URZ, URZ ;  /* 0x000000ff07097290 */ /* 0x000fe4000fffe1ff */
[----:B------:R-:W-:Y:S02]  /*1580*/  @!UP0 USEL UR8, UR5, UR8, !UP2 ;  /* 0x0000000805088287 */ /* 0x000fe4000d000000 */
[----:B------:R-:W-:Y:S02]  /*1590*/  UIMAD UR9, UR19, UR9, UR4 ;  /* 0x00000009130972a4 */ /* 0x000fe4000f8e0204 */
[----:B------:R-:W-:Y:S02]  /*15a0*/  @!UP0 UIADD3 UR7, UPT, UPT, UR7, -UR8, URZ ;  /* 0x8000000807078290 */ /* 0x000fe4000fffe0ff */
[----:B------:R-:W-:-:S02]  /*15b0*/  @!UP0 UIMAD UR6, UR9, UR6, UR8 ;  /* 0x00000006090682a4 */ /* 0x000fc4000f8e0208 */
[----:B------:R-:W-:Y:S02]  /*15c0*/  @!UP0 UIMAD UR4, UR7, UR19, UR5 ;  /* 0x00000013070482a4 */ /* 0x000fe4000f8e0205 */
[----:B------:R-:W-:Y:S02]  /*15d0*/  UIMAD UR47, UR20, UR11, UR47 ;  /* 0x0000000b142f72a4 */ /* 0x000fe4000f8e022f */
[----:B------:R-:W-:Y:S01]  /*15e0*/  UIMAD UR46, UR4, UR14, UR10 ;  /* 0x0000000e042e72a4 */ /* 0x000fe2000f8e020a */
[----:B------:R-:W-:Y:S02]  /*15f0*/  @!UP0 UMOV UR5, UR6 ;  /* 0x0000000600058c82 */ /* 0x000fe40008000000 */
[----:B------:R-:W-:-:S12]  /*1600*/  UIMAD UR47, UR5, UR20, UR47 ;  /* 0x00000014052f72a4 */ /* 0x000fd8000f8e022f */
.L_x_19:
[----:B------:R-:W-:-:S09]  /*1610*/  UISETP.NE.AND UP0, UPT, UR22, 0x1, UPT ;  /* 0x000000011600788c */ /* 0x000fd2000bf05270 */
[----:B------:R-:W-:Y:S05]  /*1620*/  BRA.U UP0, `(.L_x_20) ;  /* 0x0000000100407547 */ /* 0x000fea000b800000 */
[----:B------:R-:W2:Y:S01]  /*1630*/  LDCU.128 UR8, c[0x0][0xb10] ;  /* 0x00016200ff0877ac */ /* 0x000ea20008000c00 */
[----:B------:R-:W3:Y:S01]  /*1640*/  LDCU UR12, c[0x0][0xb0c] ;  /* 0x00016180ff0c77ac */ /* 0x000ee20008000800 */
[----:B------:R-:W4:Y:S01]  /*1650*/  LDCU UR13, c[0x0][0xb20] ;  /* 0x00016400ff0d77ac */ /* 0x000f220008000800 */
[----:B--2---:R-:W-:Y:S02]  /*1660*/  UIMAD.WIDE.U32 UR4, UR47, UR8, URZ ;  /* 0x000000082f0472a5 */ /* 0x004fe4000f8e00ff */
[----:B------:R-:W-:Y:S02]  /*1670*/  UIMAD.WIDE.U32 UR6, UR46, UR11, URZ ;  /* 0x0000000b2e0672a5 */ /* 0x000fe4000f8e00ff */
[----:B---3--:R-:W-:Y:S02]  /*1680*/  UISETP.NE.AND UP0, UPT, UR12, 0x1, UPT ;  /* 0x000000010c00788c */ /* 0x008fe4000bf05270 */
[----:B------:R-:W-:-:S03]  /*1690*/  USHF.R.U32.HI UR5, URZ, UR9, UR5 ;  /* 0x00000009ff057299 */ /* 0x000fc60008011605 */
[----:B------:R-:W-:Y:S01]  /*16a0*/  UMOV UR4, UR7 ;  /* 0x0000000700047c82 */ /* 0x000fe20008000000 */
[----:B------:R-:W-:Y:S02]  /*16b0*/  USEL UR5, UR47, UR5, !UP0 ;  /* 0x000000052f057287 */ /* 0x000fe4000c000000 */
[----:B------:R-:W-:Y:S02]  /*16c0*/  UISETP.NE.AND UP0, UPT, UR10, 0x1, UPT ;  /* 0x000000010a00788c */ /* 0x000fe4000bf05270 */
[----:B----4-:R-:W-:-:S04]  /*16d0*/  USHF.R.U32.HI UR4, URZ, UR13, UR4 ;  /* 0x0000000dff047299 */ /* 0x010fc80008011604 */
[----:B------:R-:W-:-:S04]  /*16e0*/  USEL UR4, UR46, UR4, !UP0 ;  /* 0x000000042e047287 */ /* 0x000fc8000c000000 */
[----:B------:R-:W-:Y:S02]  /*16f0*/  UIADD3 UR6, UPT, UPT, UR5, -UR4, URZ ;  /* 0x8000000405067290 */ /* 0x000fe4000fffe0ff */
[----:B------:R-:W-:Y:S02]  /*1700*/  UIADD3 UR4, UPT, UPT, -UR5, UR4, URZ ;  /* 0x0000000405047290 */ /* 0x000fe4000fffe1ff */
[----:B------:R-:W-:Y:S02]  /*1710*/  UIMAD UR46, UR6, UR10, UR46 ;  /* 0x0000000a062e72a4 */ /* 0x000fe4000f8e022e */
[----:B------:R-:W-:-:S12]  /*1720*/  UIMAD UR47, UR4, UR12, UR47 ;  /* 0x0000000c042f72a4 */ /* 0x000fd8000f8e022f */
.L_x_20:
[----:B------:R-:W-:Y:S01]  /*1730*/  UISETP.NE.AND UP0, UPT, UR18, 0x2, UPT ;  /* 0x000000021200788c */ /* 0x000fe2000bf05270 */
[----:B------:R-:W-:Y:S09]  /*1740*/  BRA.U !UP6, `(.L_x_21) ;  /* 0x000000010e0c7547 */ /* 0x000ff2000b800000 */
[----:B------:R-:W-:Y:S01]  /*1750*/  UCGABAR_WAIT ;  /* 0x0000000000007dc7 */ /* 0x000fe20008000000 */
[----:B------:R-:W-:Y:S01]  /*1760*/  CCTL.IVALL ;  /* 0x00000000ff00798f */ /* 0x000fe20002000000 */
[----:B------:R-:W-:Y:S05]  /*1770*/  BRA `(.L_x_22) ;  /* 0x0000000000047947 */ /* 0x000fea0003800000 */
.L_x_21:
[----:B------:R-:W-:Y:S06]  /*1780*/  BAR.SYNC.DEFER_BLOCKING 0x0 ;  /* 0x0000000000007b1d */ /* 0x000fec0000010000 */
.L_x_22:
[----:B------:R-:W-:Y:S05]  /*1790*/  BRA.U UP0, `(.L_x_23) ;  /* 0x0000001900b87547 */ /* 0x000fea000b800000 */
[----:B------:R-:W2:Y:S01]  /*17a0*/  LDCU UR6, c[0x0][0x38c] ;  /* 0x00007180ff0677ac */ /* 0x000ea20008000800 */
[----:B------:R-:W3:Y:S01]  /*17b0*/  S2UR UR8, SR_CgaCtaId ;  /* 0x00000000000879c3 */ /* 0x000ee20000008800 */
[----:B------:R-:W-:Y:S01]  /*17c0*/  PLOP3.LUT P1, PT, PT, PT, UP3, 0x80, 0x8 ;  /* 0x000000000008781c */ /* 0x000fe20003f2f038 */
[----:B------:R-:W-:Y:S01]  /*17d0*/  IMAD.MOV.U32 R12, RZ, RZ, 0x1 ;  /* 0x00000001ff0c7424 */ /* 0x000fe200078e00ff */
[----:B------:R-:W-:Y:S01]  /*17e0*/  UMOV UR7, 0x400 ;  /* 0x0000040000077882 */ /* 0x000fe20000000000 */
[----:B------:R-:W-:Y:S01]  /*17f0*/  UISETP.NE.AND UP1, UPT, UR18, URZ, UPT ;  /* 0x000000ff1200728c */ /* 0x000fe2000bf25270 */
[----:B------:R-:W-:Y:S01]  /*1800*/  ISETP.EQ.OR P2, PT, R0, RZ, P3 ;  /* 0x000000ff0000720c */ /* 0x000fe20001f42670 */
[----:B------:R-:W-:Y:S01]  /*1810*/  USEL UR24, URZ, 0x1, UP4 ;  /* 0x00000001ff187887 */ /* 0x000fe2000a000000 */
[----:B------:R-:W-:Y:S02]  /*1820*/  PLOP3.LUT P1, PT, P1, PT, PT, 0x8, 0x80 ;  /* 0x000000000080781c */ /* 0x000fe40000f2e170 */
[----:B------:R-:W-:Y:S01]  /*1830*/  CS2R R10, SRZ ;  /* 0x00000000000a7805 */ /* 0x000fe2000001ff00 */
[----:B------:R-:W-:Y:S01]  /*1840*/  IMAD.MOV.U32 R9, RZ, RZ, RZ ;  /* 0x000000ffff097224 */ /* 0x000fe200078e00ff */
[----:B------:R-:W4:Y:S01]  /*1850*/  LDCU UR40, c[0x0][0x370] ;  /* 0x00006e00ff2877ac */ /* 0x000f220008000800 */
[----:B------:R-:W-:Y:S01]  /*1860*/  IMAD.MOV.U32 R8, RZ, RZ, 0x1 ;  /* 0x00000001ff087424 */ /* 0x000fe200078e00ff */
[----:B------:R-:W1:Y:S01]  /*1870*/  LDCU.64 UR26, c[0x0][0x348] ;  /* 0x00006900ff1a77ac */ /* 0x000e620008000a00 */
[----:B--2---:R-:W-:-:S02]  /*1880*/  UIADD3 UR5, UPT, UPT, UR6, 0x3f, URZ ;  /* 0x0000003f06057890 */ /* 0x004fc4000fffe0ff */
[----:B------:R-:W-:Y:S02]  /*1890*/  USHF.R.U32.HI UR45, URZ, 0x6, UR28 ;  /* 0x00000006ff2d7899 */ /* 0x000fe4000801161c */
[----:B------:R-:W-:Y:S02]  /*18a0*/  USHF.R.S32.HI UR4, URZ, 0x1f, UR5 ;  /* 0x0000001fff047899 */ /* 0x000fe40008011405 */
[----:B---3--:R-:W-:Y:S02]  /*18b0*/  ULEA UR7, UR8, UR7, 0x18 ;  /* 0x0000000708077291 */ /* 0x008fe4000f8ec0ff */
[----:B------:R-:W-:Y:S02]  /*18c0*/  ULEA.HI UR4, UR4, UR5, URZ, 0x6 ;  /* 0x0000000504047291 */ /* 0x000fe4000f8f30ff */
[----:B------:R-:W-:Y:S02]  /*18d0*/  UIADD3 UR5, UPT, UPT, UR6, -0x1, URZ ;  /* 0xffffffff06057890 */ /* 0x000fe4000fffe0ff */
[----:B------:R-:W-:-:S02]  /*18e0*/  USHF.R.S32.HI UR43, URZ, 0x6, UR4 ;  /* 0x00000006ff2b7899 */ /* 0x000fc40008011404 */
[----:B------:R-:W-:Y:S02]  /*18f0*/  UISETP.GE.U32.AND UP2, UPT, UR5, -0x7f, UPT ;  /* 0xffffff810500788c */ /* 0x000fe4000bf46070 */
[----:B------:R-:W-:Y:S02]  /*1900*/  UISETP.LT.U32.AND UP0, UPT, UR43, 0x12, UPT ;  /* 0x000000122b00788c */ /* 0x000fe4000bf01070 */
[----:B------:R-:W-:Y:S02]  /*1910*/  ULEA UR29, UR28, UR7, 0x1 ;  /* 0x000000071c1d7291 */ /* 0x000fe4000f8e08ff */
[----:B------:R-:W-:Y:S02]  /*1920*/  USEL UR41, UR43, 0x12, UP0 ;  /* 0x000000122b297887 */ /* 0x000fe40008000000 */
[----:B------:R-:W-:Y:S02]  /*1930*/  UIADD3 UR48, UPT, UPT, UR6, 0x7e, URZ ;  /* 0x0000007e06307890 */ /* 0x000fe4000fffe0ff */
[----:B------:R-:W-:-:S02]  /*1940*/  UIADD3 UR21, UPT, UPT, UR41, -0x1, URZ ;  /* 0xffffffff29157890 */ /* 0x000fc4000fffe0ff */
[----:B------:R-:W-:Y:S01]  /*1950*/  @UP2 UIADD3 UR21, UPT, UPT, UR41, URZ, URZ ;  /* 0x000000ff29152290 */ /* 0x000fe2000fffe0ff */
[----:B------:R-:W2:Y:S01]  /*1960*/  LDCU UR39, c[0x0][0x374] ;  /* 0x00006e80ff2777ac */ /* 0x000ea20008000800 */
[----:B------:R-:W-:Y:S02]  /*1970*/  USEL UR24, UR24, 0x2, UP1 ;  /* 0x0000000218187887 */ /* 0x000fe40008800000 */
[----:B------:R-:W-:Y:S02]  /*1980*/  UIADD3 UR29, UPT, UPT, UR29, 0x26600, URZ ;  /* 0x000266001d1d7890 */ /* 0x000fe4000fffe0ff */
[----:B------:R-:W-:Y:S02]  /*1990*/  UIADD3 UR44, UPT, UPT, UR43, -UR41, URZ ;  /* 0x800000292b2c7290 */ /* 0x000fe4000fffe0ff */
[----:B------:R-:W-:Y:S01]  /*19a0*/  UIADD3 UR21, UPT, UPT, UR21, 0x1, URZ ;  /* 0x0000000115157890 */ /* 0x000fe2000fffe0ff */
[----:B-1--4-:R-:W-:-:S11]  /*19b0*/  UMOV UR5, URZ ;  /* 0x000000ff00057c82 */ /* 0x012fd60008000000 */
.L_x_43:
[----:B------:R-:W1:Y:S02]  /*19c0*/  S2UR UR4, SR_CgaCtaId ;  /* 0x00000000000479c3 */ /* 0x000e640000008800 */
[----:B-1----:R-:W-:-:S09]  /*19d0*/  UISETP.NE.AND UP0, UPT, UR4, URZ, UPT ;  /* 0x000000ff0400728c */ /* 0x002fd2000bf05270 */
[----:B------:R-:W-:Y:S05]  /*19e0*/  BRA.U UP0, `(.L_x_24) ;  /* 0x0000000100287547 */ /* 0x000fea000b800000 */
[----:B------:R-:W-:Y:S02]  /*19f0*/  LEA R0, R9, UR7, 0x3 ;  /* 0x0000000709007c11 */ /* 0x000fe4000f8e18ff */
[----:B------:R-:W-:-:S04]  /*1a00*/  SHF.L.U32 R2, R8, 0x1f, RZ ;  /* 0x0000001f08027819 */ /* 0x000fc800000006ff */
[----:B------:R-:W1:Y:S02]  /*1a10*/  SYNCS.PHASECHK.TRANS64.TRYWAIT P0, [R0+URZ+0x1c0], R2 ;  /* 0x0001c002000075a7 */ /* 0x000e6400080011ff */
[----:B-1----:R-:W-:Y:S05]  /*1a20*/  @!P0 BRA `(.L_x_25) ;  /* 0x0000005400d48947 */ /* 0x002fea0003800000 */
.L_x_124:
[----:B------:R-:W-:Y:S01]  /*1a30*/  VIADD R9, R9, 0x1 ;  /* 0x0000000109097836 */ /* 0x000fe20000000000 */
[----:B------:R1:W-:Y:S04]  /*1a40*/  SYNCS.ARRIVE.TRANS64.A1T0 RZ, [R0+URZ+0x1b0], RZ ;  /* 0x0001b0ff00ff79a7 */ /* 0x0003e800081000ff */
[----:B------:R-:W-:-:S04]  /*1a50*/  ISETP.NE.AND P0, PT, R9, 0x2, PT ;  /* 0x000000020900780c */ /* 0x000fc80003f05270 */
[----:B------:R-:W-:Y:S02]  /*1a60*/  SEL R9, R9, RZ, P0 ;  /* 0x000000ff09097207 */ /* 0x000fe40000000000 */
[----:B-1----:R-:W-:-:S04]  /*1a70*/  SEL R0, RZ, 0x1, P0 ;  /* 0x00000001ff007807 */ /* 0x002fc80000000000 */
[----:B------:R-:W-:-:S07]  /*1a80*/  LOP3.LUT R8, R8, R0, RZ, 0x3c, !PT ;  /* 0x0000000008087212 */ /* 0x000fce00078e3cff */
.L_x_24:
[----:B------:R-:W-:Y:S01]  /*1a90*/  ULEA UR4, UR5, UR7, 0x3 ;  /* 0x0000000705047291 */ /* 0x000fe2000f8e18ff */
[----:B------:R-:W-:Y:S01]  /*1aa0*/  SHF.L.U32 R0, R12, 0x1f, RZ ;  /* 0x0000001f0c007819 */ /* 0x000fe200000006ff */
[----:B------:R-:W-:Y:S02]  /*1ab0*/  UISETP.GE.U32.AND UP0, UPT, UR48, 0x7f, UPT ;  /* 0x0000007f3000788c */ /* 0x000fe4000bf06070 */
[----:B------:R-:W-:Y:S02]  /*1ac0*/  USHF.L.U32 UR35, UR47, 0x6, URZ ;  /* 0x000000062f237899 */ /* 0x000fe400080006ff */
[----:B------:R-:W-:Y:S01]  /*1ad0*/  ULEA UR19, UR46, UR45, 0x5 ;  /* 0x0000002d2e137291 */ /* 0x000fe2000f8e28ff */
[----:B------:R-:W-:Y:S02]  /*1ae0*/  UMOV UR13, URZ ;  /* 0x000000ff000d7c82 */ /* 0x000fe40008000000 */
[----:B------:R1:W3:Y:S02]  /*1af0*/  SYNCS.PHASECHK.TRANS64.TRYWAIT P0, [UR4+0x90], R0 ;  /* 0x00009000ff0075a7 */ /* 0x0002e40008001104 */
[----:B------:R-:W-:Y:S07]  /*1b00*/  BRA.U !UP0, `(.L_x_26) ;  /* 0x0000000108c07547 */ /* 0x000fee000b800000 */
[----:B------:R-:W-:Y:S01]  /*1b10*/  UMOV UR6, URZ ;  /* 0x000000ff00067c82 */ /* 0x000fe20008000000 */
[----:B------:R-:W-:-:S05]  /*1b20*/  UMOV UR4, UR5 ;  /* 0x0000000500047c82 */ /* 0x000fca0008000000 */
.L_x_32:
[----:B------:R-:W-:Y:S01]  /*1b30*/  ULEA UR33, UR4, UR7, 0x3 ;  /* 0x0000000704217291 */ /* 0x000fe2000f8e18ff */
[----:B---3--:R-:W-:Y:S01]  /*1b40*/  @!P3 MOV R2, 0x3000 ;  /* 0x000030000002b802 */ /* 0x008fe20000000f00 */
[----:B-1-34-:R-:W-:Y:S10]  /*1b50*/  @P0 BRA `(.L_x_27) ;  /* 0x00000000000c0947 */ /* 0x01aff40003800000 */
[----:B------:R-:W-:-:S04]  /*1b60*/  SHF.L.U32 R3, R12, 0x1f, RZ ;  /* 0x0000001f0c037819 */ /* 0x000fc800000006ff */
[----:B------:R-:W3:Y:S02]  /*1b70*/  SYNCS.PHASECHK.TRANS64.TRYWAIT P0, [UR33+0x90], R3 ;  /* 0x00009003ff0075a7 */ /* 0x000ee40008001121 */
[----:B---3--:R-:W-:Y:S05]  /*1b80*/  @!P0 BRA `(.L_x_28) ;  /* 0x0000005400908947 */ /* 0x008fea0003800000 */
.L_x_27:
[----:B------:R3:W-:Y:S01]  /*1b90*/  @!P3 SYNCS.ARRIVE.TRANS64 RZ, [UR33], R2 ;  /* 0x00000002ffffb9a7 */ /* 0x0007e20008000021 */
[----:B------:R-:W-:-:S04]  /*1ba0*/  ULOP3.LUT UR5, UR24, 0x2, URZ, 0xfc, !UPT ;  /* 0x0000000218057892 */ /* 0x000fc8000f8efcff */
[----:B------:R-:W-:-:S09]  /*1bb0*/  UISETP.NE.AND UP0, UPT, UR5, 0x2, UPT ;  /* 0x000000020500788c */ /* 0x000fd2000bf05270 */
[----:B------:R-:W-:Y:S05]  /*1bc0*/  BRA.U UP0, `(.L_x_29) ;  /* 0x0000000100047547 */ /* 0x000fea000b800000 */
[----:B--2---:R-:W-:Y:S05]  /*1bd0*/  BPT.TRAP 0x1 ;  /* 0x000000040000795c */ /* 0x004fea0000300000 */
.L_x_29:
[----:B------:R-:W-:Y:S04]  /*1be0*/  BSSY.RECONVERGENT B0, `(.L_x_30) ;  /* 0x0000003000007945 */ /* 0x000fe80003800200 */
[----:B------:R-:W-:Y:S05]  /*1bf0*/  @P2 BRA `(.L_x_31) ;  /* 0x0000000000042947 */ /* 0x000fea0003800000 */
[----:B--2---:R-:W-:Y:S05]  /*1c00*/  BPT.TRAP 0x1 ;  /* 0x000000040000795c */ /* 0x004fea0000300000 */
.L_x_31:
[----:B--2---:R-:W-:Y:S05]  /*1c10*/  BSYNC.RECONVERGENT B0 ;  /* 0x0000000000007941 */ /* 0x004fea0003800200 */
.L_x_30:
[----:B------:R-:W-:Y:S02]  /*1c20*/  UIADD3 UR5, UPT, UPT, UR4, 0x1, URZ ;  /* 0x0000000104057890 */ /* 0x000fe4000fffe0ff */
[----:B------:R-:W-:Y:S02]  /*1c30*/  ULEA UR32, UR4, UR7, 0xd ;  /* 0x0000000704207291 */ /* 0x000fe4000f8e68ff */
[----:B------:R-:W-:Y:S02]  /*1c40*/  UISETP.NE.AND UP0, UPT, UR5, 0x12, UPT ;  /* 0x000000120500788c */ /* 0x000fe4000bf05270 */
[----:B------:R-:W-:Y:S02]  /*1c50*/  USHF.L.U32 UR34, UR6, 0x6, URZ ;  /* 0x0000000606227899 */ /* 0x000fe400080006ff */
[----:B------:R-:W-:Y:S02]  /*1c60*/  USEL UR9, URZ, 0x1, UP0 ;  /* 0x00000001ff097887 */ /* 0x000fe40008000000 */
[----:B------:R-:W-:-:S02]  /*1c70*/  USEL UR5, UR5, URZ, UP0 ;  /* 0x000000ff05057287 */ /* 0x000fc40008000000 */
[----:B------:R-:W-:Y:S02]  /*1c80*/  ULEA UR4, UR4, UR28, 0xb ;  /* 0x0000001c04047291 */ /* 0x000fe4000f8e58ff */
[----:B------:R-:W-:Y:S01]  /*1c90*/  ULEA UR8, UR5, UR7, 0x3 ;  /* 0x0000000705087291 */ /* 0x000fe2000f8e18ff */
[----:B------:R-:W-:Y:S01]  /*1ca0*/  LOP3.LUT R12, R12, UR9, RZ, 0x3c, !PT ;  /* 0x000000090c0c7c12 */ /* 0x000fe2000f8e3cff */
[----:B------:R-:W-:Y:S02]  /*1cb0*/  UIADD3 UR6, UPT, UPT, UR6, 0x1, URZ ;  /* 0x0000000106067890 */ /* 0x000fe4000fffe0ff */
[----:B------:R-:W-:Y:S01]  /*1cc0*/  UIADD3 UR10, UP1, UPT, UR26, 0x80, URZ ;  /* 0x000000801a0a7890 */ /* 0x000fe2000ff3e0ff */
[----:B-1----:R-:W-:Y:S01]  /*1cd0*/  SHF.L.U32 R0, R12, 0x1f, RZ ;  /* 0x0000001f0c007819 */ /* 0x002fe200000006ff */
[----:B------:R-:W-:Y:S02]  /*1ce0*/  ULEA UR4, UR4, UR7, 0x1 ;  /* 0x0000000704047291 */ /* 0x000fe4000f8e08ff */
[----:B------:R-:W-:Y:S01]  /*1cf0*/  UIADD3.X UR11, UPT, UPT, URZ, UR27, URZ, UP1, !UPT ;  /* 0x0000001bff0b7290 */ /* 0x000fe20008ffe4ff */
[----:B------:R4:W1:Y:S01]  /*1d00*/  SYNCS.PHASECHK.TRANS64.TRYWAIT P0, [UR8+0x90], R0 ;  /* 0x00009000ff0075a7 */ /* 0x0008620008001108 */
[----:B------:R-:W-:-:S02]  /*1d10*/  UIADD3 UR8, UP0, UPT, UR26, 0x180, URZ ;  /* 0x000001801a087890 */ /* 0x000fc4000ff1e0ff */
[----:B------:R-:W-:Y:S02]  /*1d20*/  UIADD3 UR32, UPT, UPT, UR32, 0x2600, URZ ;  /* 0x0000260020207890 */ /* 0x000fe4000fffe0ff */
[----:B------:R-:W-:Y:S02]  /*1d30*/  UIADD3.X UR9, UPT, UPT, URZ, UR27, URZ, UP0, !UPT ;  /* 0x0000001bff097290 */ /* 0x000fe400087fe4ff */
[----:B------:R-:W-:Y:S02]  /*1d40*/  UISETP.NE.AND UP0, UPT, UR6, UR21, UPT ;  /* 0x000000150600728c */ /* 0x000fe4000bf05270 */
[----:B------:R-:W-:Y:S01]  /*1d50*/  UIADD3 UR16, UPT, UPT, UR4, 0x26600, URZ ;  /* 0x0002660004107890 */ /* 0x000fe2000fffe0ff */
[----:B------:R-:W-:Y:S01]  /*1d60*/  UMOV UR12, 0x0 ;  /* 0x00000000000c7882 */ /* 0x000fe20000000000 */
[----:B------:R-:W-:Y:S01]  /*1d70*/  UMOV UR13, 0x10000000 ;  /* 0x10000000000d7882 */ /* 0x000fe20000000000 */
[----:B------:R-:W-:Y:S01]  /*1d80*/  UMOV UR4, 0x30000 ;  /* 0x0003000000047882 */ /* 0x000fe20000000000 */
[----:B------:R-:W-:Y:S01]  /*1d90*/  UMOV UR20, UR36 ;  /* 0x0000002400147c82 */ /* 0x000fe20008000000 */
[----:B------:R-:W-:Y:S01]  /*1da0*/  UMOV UR17, UR33 ;  /* 0x0000002100117c82 */ /* 0x000fe20008000000 */
[----:B------:R-:W-:Y:S01]  /*1db0*/  UMOV UR18, UR34 ;  /* 0x0000002200127c82 */ /* 0x000fe20008000000 */
[----:B------:R-:W-:Y:S02]  /*1dc0*/  UTMALDG.3D [UR32], [UR10], desc[UR12] ;  /* 0x00000c200a0075b4 */ /* 0x000fe40008011000 */
[----:B------:R2:W-:Y:S02]  /*1dd0*/  UTMALDG.3D.MULTICAST [UR16], [UR8], UR4, desc[UR12] ;  /* 0x00000c10080073b4 */ /* 0x0005e40008011804 */
[----:B--2---:R-:W-:Y:S01]  /*1de0*/  UMOV UR13, UR21 ;  /* 0x00000015000d7c82 */ /* 0x004fe20008000000 */
[----:B------:R-:W-:Y:S01]  /*1df0*/  UMOV UR4, UR5 ;  /* 0x0000000500047c82 */ /* 0x000fe20008000000 */
[----:B------:R-:W-:Y:S05]  /*1e00*/  BRA.U UP0, `(.L_x_32) ;  /* 0xfffffffd00487547 */ /* 0x000fea000b83ffff */
.L_x_26:
[----:B------:R-:W-:Y:S01]  /*1e10*/  ULEA UR4, UR5, UR7, 0x3 ;  /* 0x0000000705047291 */ /* 0x000fe2000f8e18ff */
[----:B-1--4-:R-:W-:Y:S01]  /*1e20*/  SHF.L.U32 R0, R12, 0x1f, RZ ;  /* 0x0000001f0c007819 */ /* 0x012fe200000006ff */
[----:B------:R-:W-:Y:S01]  /*1e30*/  @!P1 SYNCS.ARRIVE.TRANS64.A1T0 RZ, [UR7+0x148], RZ ;  /* 0x000148ffffff99a7 */ /* 0x000fe20008100007 */
[----:B------:R-:W-:-:S06]  /*1e40*/  UISETP.GT.AND UP0, UPT, UR43, UR41, UPT ;  /* 0x000000292b00728c */ /* 0x000fcc000bf04270 */
[----:B---3--:R1:W3:Y:S03]  /*1e50*/  SYNCS.PHASECHK.TRANS64.TRYWAIT P0, [UR4+0x90], R0 ;  /* 0x00009000ff0075a7 */ /* 0x0082e60008001104 */
[----:B------:R-:W-:Y:S05]  /*1e60*/  BRA.U !UP0, `(.L_x_33) ;  /* 0x0000000108bc7547 */ /* 0x000fea000b800000 */
[----:B------:R-:W-:Y:S01]  /*1e70*/  UIADD3 UR25, UPT, UPT, UR44, UR13, URZ ;  /* 0x0000000d2c197290 */ /* 0x000fe2000fffe0ff */
[----:B------:R-:W-:-:S11]  /*1e80*/  UMOV UR4, UR5 ;  /* 0x0000000500047c82 */ /* 0x000fd60008000000 */
.L_x_39:
[----:B------:R-:W-:Y:S01]  /*1e90*/  ULEA UR9, UR4, UR7, 0x3 ;  /* 0x0000000704097291 */ /* 0x000fe2000f8e18ff */
[----:B---3--:R-:W-:Y:S01]  /*1ea0*/  @!P3 MOV R2, 0x3000 ;  /* 0x000030000002b802 */ /* 0x008fe20000000f00 */
[----:B-1-3--:R-:W-:Y:S10]  /*1eb0*/  @P0 BRA `(.L_x_34) ;  /* 0x00000000000c0947 */ /* 0x00aff40003800000 */
[----:B------:R-:W-:-:S04]  /*1ec0*/  SHF.L.U32 R3, R12, 0x1f, RZ ;  /* 0x0000001f0c037819 */ /* 0x000fc800000006ff */
[----:B------:R-:W3:Y:S02]  /*1ed0*/  SYNCS.PHASECHK.TRANS64.TRYWAIT P0, [UR9+0x90], R3 ;  /* 0x00009003ff0075a7 */ /* 0x000ee40008001109 */
[----:B---3--:R-:W-:Y:S05]  /*1ee0*/  @!P0 BRA `(.L_x_35) ;  /* 0x0000005000d08947 */ /* 0x008fea0003800000 */
.L_x_34:
[----:B------:R3:W-:Y:S01]  /*1ef0*/  @!P3 SYNCS.ARRIVE.TRANS64 RZ, [UR9], R2 ;  /* 0x00000002ffffb9a7 */ /* 0x0007e20008000009 */
[----:B------:R-:W-:-:S04]  /*1f00*/  ULOP3.LUT UR5, UR24, 0x2, URZ, 0xfc, !UPT ;  /* 0x0000000218057892 */ /* 0x000fc8000f8efcff */
[----:B------:R-:W-:-:S09]  /*1f10*/  UISETP.NE.AND UP0, UPT, UR5, 0x2, UPT ;  /* 0x000000020500788c */ /* 0x000fd2000bf05270 */
[----:B------:R-:W-:Y:S05]  /*1f20*/  BRA.U UP0, `(.L_x_36) ;  /* 0x0000000100047547 */ /* 0x000fea000b800000 */
[----:B--2---:R-:W-:Y:S05]  /*1f30*/  BPT.TRAP 0x1 ;  /* 0x000000040000795c */ /* 0x004fea0000300000 */
.L_x_36:
[----:B------:R-:W-:Y:S04]  /*1f40*/  BSSY.RECONVERGENT B0, `(.L_x_37) ;  /* 0x0000003000007945 */ /* 0x000fe80003800200 */
[----:B------:R-:W-:Y:S05]  /*1f50*/  @P2 BRA `(.L_x_38) ;  /* 0x0000000000042947 */ /* 0x000fea0003800000 */
[----:B--2---:R-:W-:Y:S05]  /*1f60*/  BPT.TRAP 0x1 ;  /* 0x000000040000795c */ /* 0x004fea0000300000 */
.L_x_38:
[----:B--2---:R-:W-:Y:S05]  /*1f70*/  BSYNC.RECONVERGENT B0 ;  /* 0x0000000000007941 */ /* 0x004fea0003800200 */
.L_x_37:
[----:B------:R-:W-:Y:S02]  /*1f80*/  UIADD3 UR5, UPT, UPT, UR4, 0x1, URZ ;  /* 0x0000000104057890 */ /* 0x000fe4000fffe0ff */
[----:B------:R-:W-:Y:S02]  /*1f90*/  UIADD3 UR14, UP1, UPT, UR26, 0x80, URZ ;  /* 0x000000801a0e7890 */ /* 0x000fe4000ff3e0ff */
[----:B------:R-:W-:Y:S02]  /*1fa0*/  UISETP.NE.AND UP0, UPT, UR5, 0x12, UPT ;  /* 0x000000120500788c */ /* 0x000fe4000bf05270 */
[----:B------:R-:W-:Y:S02]  /*1fb0*/  USHF.L.U32 UR10, UR13, 0x6, URZ ;  /* 0x000000060d0a7899 */ /* 0x000fe400080006ff */
[----:B------:R-:W-:Y:S02]  /*1fc0*/  USEL UR8, URZ, 0x1, UP0 ;  /* 0x00000001ff087887 */ /* 0x000fe40008000000 */
[----:B------:R-:W-:-:S02]  /*1fd0*/  USEL UR5, UR5, URZ, UP0 ;  /* 0x000000ff05057287 */ /* 0x000fc40008000000 */
[----:B------:R-:W-:Y:S02]  /*1fe0*/  UIADD3 UR22, UP0, UPT, UR26, 0x180, URZ ;  /* 0x000001801a167890 */ /* 0x000fe4000ff1e0ff */
[----:B------:R-:W-:Y:S01]  /*1ff0*/  LOP3.LUT R12, R12, UR8, RZ, 0x3c, !PT ;  /* 0x000000080c0c7c12 */ /* 0x000fe2000f8e3cff */
[----:B------:R-:W-:Y:S02]  /*2000*/  ULEA UR8, UR4, UR7, 0xd ;  /* 0x0000000704087291 */ /* 0x000fe4000f8e68ff */
[----:B------:R-:W-:Y:S01]  /*2010*/  ULEA UR6, UR5, UR7, 0x3 ;  /* 0x0000000705067291 */ /* 0x000fe2000f8e18ff */
[----:B-1----:R-:W-:Y:S01]  /*2020*/  SHF.L.U32 R0, R12, 0x1f, RZ ;  /* 0x0000001f0c007819 */ /* 0x002fe200000006ff */
[----:B------:R-:W-:Y:S02]  /*2030*/  UIADD3 UR8, UPT, UPT, UR8, 0x2600, URZ ;  /* 0x0000260008087890 */ /* 0x000fe4000fffe0ff */
[----:B------:R-:W-:Y:S02]  /*2040*/  UIADD3.X UR15, UPT, UPT, URZ, UR27, URZ, UP1, !UPT ;  /* 0x0000001bff0f7290 */ /* 0x000fe40008ffe4ff */
[----:B------:R-:W-:-:S02]  /*2050*/  ULEA UR16, UR4, UR29, 0xc ;  /* 0x0000001d04107291 */ /* 0x000fc4000f8e60ff */
[----:B------:R-:W-:Y:S01]  /*2060*/  UIADD3.X UR23, UPT, UPT, URZ, UR27, URZ, UP0, !UPT ;  /* 0x0000001bff177290 */ /* 0x000fe200087fe4ff */
[----:B------:R4:W1:Y:S01]  /*2070*/  SYNCS.PHASECHK.TRANS64.TRYWAIT P0, [UR6+0x90], R0 ;  /* 0x00009000ff0075a7 */ /* 0x0008620008001106 */
[----:B------:R-:W-:Y:S01]  /*2080*/  UMOV UR30, 0x0 ;  /* 0x00000000001e7882 */ /* 0x000fe20000000000 */
[----:B------:R-:W-:Y:S01]  /*2090*/  UMOV UR31, 0x10000000 ;  /* 0x10000000001f7882 */ /* 0x000fe20000000000 */
[----:B------:R-:W-:Y:S01]  /*20a0*/  UMOV UR11, UR35 ;  /* 0x00000023000b7c82 */ /* 0x000fe20008000000 */
[----:B------:R-:W-:Y:S01]  /*20b0*/  UMOV UR12, UR36 ;  /* 0x00000024000c7c82 */ /* 0x000fe20008000000 */
[----:B------:R-:W-:Y:S01]  /*20c0*/  UMOV UR6, 0x30000 ;  /* 0x0003000000067882 */ /* 0x000fe20000000000 */
[----:B------:R-:W-:Y:S01]  /*20d0*/  UMOV UR20, UR36 ;  /* 0x0000002400147c82 */ /* 0x000fe20008000000 */
[----:B------:R-:W-:Y:S01]  /*20e0*/  UMOV UR17, UR9 ;  /* 0x0000000900117c82 */ /* 0x000fe20008000000 */
[----:B------:R-:W-:Y:S01]  /*20f0*/  UMOV UR18, UR10 ;  /* 0x0000000a00127c82 */ /* 0x000fe20008000000 */
[----:B------:R4:W-:Y:S01]  /*2100*/  UTMALDG.3D [UR8], [UR14], desc[UR30] ;  /* 0x00001e080e0075b4 */ /* 0x0009e20008011000 */
[----:B------:R-:W-:Y:S01]  /*2110*/  UIADD3 UR13, UPT, UPT, UR13, 0x1, URZ ;  /* 0x000000010d0d7890 */ /* 0x000fe2000fffe0ff */
[----:B------:R-:W-:-:S03]  /*2120*/  UMOV UR4, UR5 ;  /* 0x0000000500047c82 */ /* 0x000fc60008000000 */
[----:B------:R-:W-:Y:S01]  /*2130*/  UISETP.NE.AND UP0, UPT, UR13, UR25, UPT ;  /* 0x000000190d00728c */ /* 0x000fe2000bf05270 */
[----:B------:R4:W-:Y:S08]  /*2140*/  UTMALDG.3D.MULTICAST [UR16], [UR22], UR6, desc[UR30] ;  /* 0x00001e10160073b4 */ /* 0x0009f00008011806 */
[----:B----4-:R-:W-:Y:S05]  /*2150*/  BRA.U UP0, `(.L_x_39) ;  /* 0xfffffffd004c7547 */ /* 0x010fea000b83ffff */
.L_x_33:
[C---:B------:R-:W-:Y:S01]  /*2160*/  LEA R3, R11.reuse, UR7, 0x3 ;  /* 0x000000070b037c11 */ /* 0x040fe2000f8e18ff */
[----:B------:R-:W-:Y:S01]  /*2170*/  NOP ;  /* 0x0000000000007918 */ /* 0x000fe20000000000 */
[----:B-1----:R-:W-:Y:S02]  /*2180*/  SHF.L.U32 R0, R10, 0x1f, RZ ;  /* 0x0000001f0a007819 */ /* 0x002fe400000006ff */
[----:B------:R-:W-:Y:S02]  /*2190*/  LEA R4, R11, UR7, 0x4 ;  /* 0x000000070b047c11 */ /* 0x000fe4000f8e20ff */
[----:B---3--:R-:W1:Y:S02]  /*21a0*/  SYNCS.PHASECHK.TRANS64.TRYWAIT P0, [R3+URZ+0x150], R0 ;  /* 0x00015000030075a7 */ /* 0x008e6400080011ff */
[----:B-1----:R-:W-:Y:S05]  /*21b0*/  @!P0 BRA `(.L_x_40) ;  /* 0x0000005000348947 */ /* 0x002fea0003800000 */
.L_x_127:
[----:B------:R-:W3:Y:S01]  /*21c0*/  LDS.128 R4, [R4+0x1e0] ;  /* 0x0001e00004047984 */ /* 0x000ee20000000c00 */
[----:B------:R-:W-:Y:S01]  /*21d0*/  UISETP.GE.AND UP0, UPT, UR42, 0x1, UPT ;  /* 0x000000012a00788c */ /* 0x000fe2000bf06270 */
[----:B------:R-:W-:Y:S01]  /*21e0*/  @!PT LDS RZ, [RZ] ;  /* 0x00000000fffff984 */ /* 0x000fe20000000800 */
[----:B------:R-:W-:Y:S01]  /*21f0*/  @!PT LDS RZ, [RZ] ;  /* 0x00000000fffff984 */ /* 0x000fe20000000800 */
[----:B------:R-:W-:Y:S01]  /*2200*/  @!PT LDS RZ, [RZ] ;  /* 0x00000000fffff984 */ /* 0x000fe20000000800 */
[----:B------:R-:W-:Y:S01]  /*2210*/  @!PT LDS RZ, [RZ] ;  /* 0x00000000fffff984 */ /* 0x000fe20000000800 */
[----:B------:R4:W-:Y:S06]  /*2220*/  MEMBAR.ALL.CTA ;  /* 0x0000000000007992 */ /* 0x0009ec0000008000 */
[----:B----4-:R-:W4:Y:S01]  /*2230*/  FENCE.VIEW.ASYNC.S ;  /* 0x00000000000073c6 */ /* 0x010f220000000000 */
[----:B---3--:R-:W-:-:S13]  /*2240*/  LOP3.LUT P0, RZ, R6, 0x1, RZ, 0xc0, !PT ;  /* 0x0000000106ff7812 */ /* 0x008fda000780c0ff */
[----:B----4-:R-:W-:Y:S01]  /*2250*/  VOTEU.ANY UP1, P0 ;  /* 0x0000000000ff7886 */ /* 0x010fe20000020100 */
[----:B------:R-:W-:-:S13]  /*2260*/  PLOP3.LUT P0, PT, PT, PT, UP1, 0x80, 0x8 ;  /* 0x000000000008781c */ /* 0x000fda0003f0f018 */
[----:B-1----:R-:W-:Y:S02]  /*2270*/  @P0 LOP3.LUT R0, R5, 0xffff, RZ, 0xc0, !PT ;  /* 0x0000ffff05000812 */ /* 0x002fe400078ec0ff */
[----:B------:R-:W-:Y:S02]  /*2280*/  @P0 MOV R2, R4 ;  /* 0x0000000400020202 */ /* 0x000fe40000000f00 */
[----:B------:R-:W-:Y:S01]  /*2290*/  @P0 R2UR UR6, R0 ;  /* 0x00000000000602ca */ /* 0x000fe200000e0000 */
[----:B------:R-:W-:Y:S01]  /*22a0*/  VIADD R0, R3, 0x160 ;  /* 0x0000016003007836 */ /* 0x000fe20000000000 */
[----:B------:R-:W-:Y:S02]  /*22b0*/  @P0 SHF.R.U32.HI R4, RZ, 0x10, R5 ;  /* 0x00000010ff040819 */ /* 0x000fe40000011605 */
[----:B------:R-:W-:Y:S02]  /*22c0*/  @P0 R2UR UR8, R2 ;  /* 0x00000000020802ca */ /* 0x000fe400000e0000 */
[----:B------:R-:W-:-:S02]  /*22d0*/  PRMT R0, RZ, 0x654, R0 ;  /* 0x00000654ff007816 */ /* 0x000fc40000000000 */
[----:B------:R-:W-:Y:S02]  /*22e0*/  @P0 R2UR UR4, R4 ;  /* 0x00000000040402ca */ /* 0x000fe400000e0000 */
[----:B------:R1:W-:Y:S03]  /*22f0*/  SYNCS.ARRIVE.TRANS64.RED.A1T0 RZ, [R0+URZ], RZ ;  /* 0x000000ff00ff79a7 */ /* 0x0003e600081004ff */
[----:B------:R-:W-:-:S04]  /*2300*/  @UP1 UMOV UR37, UR6 ;  /* 0x0000000600251c82 */ /* 0x000fc80008000000 */
[----:B------:R-:W-:-:S04]  /*2310*/  @UP1 UMOV UR38, UR8 ;  /* 0x0000000800261c82 */ /* 0x000fc80008000000 */
[----:B------:R-:W-:Y:S01]  /*2320*/  @UP1 UMOV UR36, UR4 ;  /* 0x0000000400241c82 */ /* 0x000fe20008000000 */
[----:B------:R-:W-:Y:S05]  /*2330*/  BRA.U !UP0, `(.L_x_41) ;  /* 0x0000000108d47547 */ /* 0x000fea000b800000 */
[----:B------:R-:W2:Y:S01]  /*2340*/  LDCU.128 UR12, c[0x0][0xb10] ;  /* 0x00016200ff0c77ac */ /* 0x000ea20008000c00 */
[----:B------:R-:W3:Y:S01]  /*2350*/  LDCU UR25, c[0x0][0xb20] ;  /* 0x00016400ff1977ac */ /* 0x000ee20008000800 */
[----:B------:R-:W4:Y:S01]  /*2360*/  LDCU UR20, c[0x0][0xb0c] ;  /* 0x00016180ff1477ac */ /* 0x000f220008000800 */
[----:B------:R-:W1:Y:S01]  /*2370*/  LDCU.64 UR10, c[0x0][0xb28] ;  /* 0x00016500ff0a77ac */ /* 0x000e620008000a00 */
[----:B------:R-:W-:Y:S02]  /*2380*/  UISETP.NE.AND UP3, UPT, UR42, 0x1, UPT ;  /* 0x000000012a00788c */ /* 0x000fe4000bf65270 */
[----:B--2---:R-:W-:Y:S02]  /*2390*/  UIMAD.WIDE.U32 UR16, UR39, UR15, URZ ;  /* 0x0000000f271072a5 */ /* 0x004fe4000f8e00ff */
[----:B------:R-:W-:Y:S02]  /*23a0*/  UIMAD.WIDE.U32 UR8, UR40, UR12, URZ ;  /* 0x0000000c280872a5 */ /* 0x000fe4000f8e00ff */
[----:B------:R-:W-:-:S02]  /*23b0*/  UISETP.NE.AND UP0, UPT, UR14, 0x1, UPT ;  /* 0x000000010e00788c */ /* 0x000fc4000bf05270 */
[----:B------:R-:W-:Y:S01]  /*23c0*/  UIMAD.WIDE.U32 UR22, UR37, UR15, URZ ;  /* 0x0000000f251672a5 */ /* 0x000fe2000f8e00ff */
[----:B------:R-:W-:Y:S02]  /*23d0*/  UMOV UR16, UR17 ;  /* 0x0000001100107c82 */ /* 0x000fe40008000000 */
[----:B------:R-:W-:Y:S01]  /*23e0*/  UMOV UR8, UR9 ;  /* 0x0000000900087c82 */ /* 0x000fe20008000000 */
[----:B---3--:R-:W-:Y:S02]  /*23f0*/  USHF.R.U32.HI UR16, URZ, UR25, UR16 ;  /* 0x00000019ff107299 */ /* 0x008fe40008011610 */
[----:B----4-:R-:W-:Y:S02]  /*2400*/  UISETP.NE.AND UP2, UPT, UR20, 0x1, UPT ;  /* 0x000000011400788c */ /* 0x010fe4000bf45270 */
[----:B------:R-:W-:Y:S02]  /*2410*/  USHF.R.U32.HI UR8, URZ, UR13, UR8 ;  /* 0x0000000dff087299 */ /* 0x000fe40008011608 */
[----:B------:R-:W-:-:S02]  /*2420*/  USEL UR6, UR39, UR16, !UP0 ;  /* 0x0000001027067287 */ /* 0x000fc4000c000000 */
[----:B------:R-:W-:Y:S02]  /*2430*/  USEL UR8, UR40, UR8, !UP2 ;  /* 0x0000000828087287 */ /* 0x000fe4000d000000 */
[----:B-1----:R-:W-:Y:S01]  /*2440*/  UIMAD.WIDE.U32 UR16, UR6, UR10, URZ ;  /* 0x0000000a061072a5 */ /* 0x002fe2000f8e00ff */
[----:B------:R-:W-:Y:S01]  /*2450*/  UMOV UR4, UR23 ;  /* 0x0000001700047c82 */ /* 0x000fe20008000000 */
[----:B------:R-:W-:Y:S02]  /*2460*/  UIMAD.WIDE.U32 UR18, UR38, UR12, URZ ;  /* 0x0000000c261272a5 */ /* 0x000fe4000f8e00ff */
[----:B------:R-:W-:-:S03]  /*2470*/  UIMAD.WIDE.U32 UR22, UR8, UR10, URZ ;  /* 0x0000000a081672a5 */ /* 0x000fc6000f8e00ff */
[----:B------:R-:W-:Y:S01]  /*2480*/  UMOV UR16, UR17 ;  /* 0x0000001100107c82 */ /* 0x000fe20008000000 */
[----:B------:R-:W-:Y:S02]  /*2490*/  USHF.R.U32.HI UR4, URZ, UR25, UR4 ;  /* 0x00000019ff047299 */ /* 0x000fe40008011604 */
[----:B------:R-:W-:Y:S01]  /*24a0*/  @UP3 USHF.R.U32.HI UR6, URZ, UR11, UR16 ;  /* 0x0000000bff063299 */ /* 0x000fe20008011610 */
[----:B------:R-:W-:Y:S01]  /*24b0*/  UMOV UR18, UR19 ;  /* 0x0000001300127c82 */ /* 0x000fe20008000000 */
[----:B------:R-:W-:Y:S01]  /*24c0*/  UMOV UR22, UR23 ;  /* 0x0000001700167c82 */ /* 0x000fe20008000000 */
[----:B------:R-:W-:Y:S02]  /*24d0*/  USHF.R.U32.HI UR13, URZ, UR13, UR18 ;  /* 0x0000000dff0d7299 */ /* 0x000fe40008011612 */
[----:B------:R-:W-:Y:S02]  /*24e0*/  USEL UR4, UR37, UR4, !UP0 ;  /* 0x0000000425047287 */ /* 0x000fe4000c000000 */
[----:B------:R-:W-:-:S02]  /*24f0*/  @UP3 USHF.R.U32.HI UR8, URZ, UR11, UR22 ;  /* 0x0000000bff083299 */ /* 0x000fc40008011616 */
[----:B------:R-:W-:Y:S02]  /*2500*/  UIMAD UR9, UR42, UR6, URZ ;  /* 0x000000062a0972a4 */ /* 0x000fe4000f8e02ff */
[----:B------:R-:W-:Y:S02]  /*2510*/  USEL UR6, UR38, UR13, !UP2 ;  /* 0x0000000d26067287 */ /* 0x000fe4000d000000 */
[----:B------:R-:W-:Y:S02]  /*2520*/  UIMAD UR12, UR42, UR8, URZ ;  /* 0x000000082a0c72a4 */ /* 0x000fe4000f8e02ff */
[----:B------:R-:W-:Y:S02]  /*2530*/  UISETP.GE.AND UP0, UPT, UR4, UR9, UPT ;  /* 0x000000090400728c */ /* 0x000fe4000bf06270 */
[----:B------:R-:W-:Y:S02]  /*2540*/  UIMAD.WIDE.U32 UR16, UR4, UR10, URZ ;  /* 0x0000000a041072a5 */ /* 0x000fe4000f8e00ff */
[----:B------:R-:W-:-:S02]  /*2550*/  UISETP.GE.OR UP0, UPT, UR6, UR12, UP0 ;  /* 0x0000000c0600728c */ /* 0x000fc40008706670 */
[----:B------:R-:W-:Y:S02]  /*2560*/  UIMAD.WIDE.U32 UR12, UR6, UR10, URZ ;  /* 0x0000000a060c72a5 */ /* 0x000fe4000f8e00ff */
[----:B------:R-:W-:Y:S01]  /*2570*/  UIADD3 UR15, UPT, UPT, -UR4, URZ, URZ ;  /* 0x000000ff040f7290 */ /* 0x000fe2000fffe1ff */
[----:B------:R-:W-:Y:S01]  /*2580*/  UMOV UR10, UR17 ;  /* 0x00000011000a7c82 */ /* 0x000fe20008000000 */
[----:B------:R-:W-:Y:S02]  /*2590*/  UIADD3 UR12, UPT, UPT, -UR6, URZ, URZ ;  /* 0x000000ff060c7290 */ /* 0x000fe4000fffe1ff */
[----:B------:R-:W-:-:S03]  /*25a0*/  USHF.R.U32.HI UR10, URZ, UR11, UR10 ;  /* 0x0000000bff0a7299 */ /* 0x000fc6000801160a */
[----:B------:R-:W-:Y:S01]  /*25b0*/  @!UP0 UMOV UR9, UR13 ;  /* 0x0000000d00098c82 */ /* 0x000fe20008000000 */
[----:B------:R-:W-:Y:S02]  /*25c0*/  UIMAD UR15, UR14, UR15, UR37 ;  /* 0x0000000f0e0f72a4 */ /* 0x000fe4000f8e0225 */
[----:B------:R-:W-:Y:S02]  /*25d0*/  USEL UR10, UR4, UR10, !UP3 ;  /* 0x0000000a040a7287 */ /* 0x000fe4000d800000 */
[----:B------:R-:W-:Y:S02]  /*25e0*/  @!UP0 USHF.R.U32.HI UR9, URZ, UR11, UR9 ;  /* 0x0000000bff098299 */ /* 0x000fe40008011609 */
[----:B------:R-:W-:Y:S02]  /*25f0*/  UIADD3 UR11, UPT, UPT, -UR10, URZ, URZ ;  /* 0x000000ff0a0b7290 */ /* 0x000fe4000fffe1ff */
[----:B------:R-:W-:Y:S02]  /*2600*/  @!UP0 USEL UR9, UR6, UR9, !UP3 ;  /* 0x0000000906098287 */ /* 0x000fe4000d800000 */
[----:B------:R-:W-:-:S02]  /*2610*/  UIMAD UR11, UR42, UR11, UR4 ;  /* 0x0000000b2a0b72a4 */ /* 0x000fc4000f8e0204 */
[----:B------:R-:W-:Y:S02]  /*2620*/  @!UP0 UIADD3 UR10, UPT, UPT, UR10, -UR9, URZ ;  /* 0x800000090a0a8290 */ /* 0x000fe4000fffe0ff */
[----:B------:R-:W-:Y:S02]  /*2630*/  @!UP0 UIMAD UR9, UR11, UR8, UR9 ;  /* 0x000000080b0982a4 */ /* 0x000fe4000f8e0209 */
[----:B------:R-:W-:Y:S02]  /*2640*/  @!UP0 UIMAD UR4, UR42, UR10, UR6 ;  /* 0x0000000a2a0482a4 */ /* 0x000fe4000f8e0206 */
[----:B------:R-:W-:Y:S02]  /*2650*/  UIMAD UR8, UR20, UR12, UR38 ;  /* 0x0000000c140872a4 */ /* 0x000fe4000f8e0226 */
[----:B------:R-:W-:Y:S01]  /*2660*/  UIMAD UR37, UR4, UR14, UR15 ;  /* 0x0000000e042572a4 */ /* 0x000fe2000f8e020f */
[----:B------:R-:W-:Y:S02]  /*2670*/  @!UP0 UMOV UR6, UR9 ;  /* 0x0000000900068c82 */ /* 0x000fe40008000000 */
[----:B------:R-:W-:-:S12]  /*2680*/  UIMAD UR38, UR6, UR20, UR8 ;  /* 0x00000014062672a4 */ /* 0x000fd8000f8e0208 */
.L_x_41:
[----:B------:R-:W3:Y:S02]  /*2690*/  LDCU UR4, c[0x0][0xb30] ;  /* 0x00016600ff0477ac */ /* 0x000ee40008000800 */
[----:B---3--:R-:W-:-:S09]  /*26a0*/  UISETP.NE.AND UP0, UPT, UR4, 0x1, UPT ;  /* 0x000000010400788c */ /* 0x008fd2000bf05270 */
[----:B------:R-:W-:Y:S05]  /*26b0*/  BRA.U UP0, `(.L_x_42) ;  /* 0x0000000100447547 */ /* 0x000fea000b800000 */
[----:B------:R-:W3:Y:S01]  /*26c0*/  LDCU.128 UR12, c[0x0][0xb10] ;  /* 0x00016200ff0c77ac */ /* 0x000ee20008000c00 */
[----:B------:R-:W4:Y:S01]  /*26d0*/  LDCU UR16, c[0x0][0xb0c] ;  /* 0x00016180ff1077ac */ /* 0x000f220008000800 */
[----:B------:R-:W1:Y:S01]  /*26e0*/  LDCU UR17, c[0x0][0xb20] ;  /* 0x00016400ff1177ac */ /* 0x000e620008000800 */
[----:B---3--:R-:W-:Y:S02]  /*26f0*/  UIMAD.WIDE.U32 UR10, UR38, UR12, URZ ;  /* 0x0000000c260a72a5 */ /* 0x008fe4000f8e00ff */
[----:B------:R-:W-:Y:S02]  /*2700*/  UIMAD.WIDE.U32 UR8, UR37, UR15, URZ ;  /* 0x0000000f250872a5 */ /* 0x000fe4000f8e00ff */
[----:B----4-:R-:W-:Y:S02]  /*2710*/  UISETP.NE.AND UP2, UPT, UR16, 0x1, UPT ;  /* 0x000000011000788c */ /* 0x010fe4000bf45270 */
[----:B------:R-:W-:Y:S01]  /*2720*/  UISETP.NE.AND UP0, UPT, UR14, 0x1, UPT ;  /* 0x000000010e00788c */ /* 0x000fe2000bf05270 */
[----:B------:R-:W-:-:S02]  /*2730*/  UMOV UR6, UR11 ;  /* 0x0000000b00067c82 */ /* 0x000fc40008000000 */
[----:B------:R-:W-:Y:S01]  /*2740*/  UMOV UR4, UR9 ;  /* 0x0000000900047c82 */ /* 0x000fe20008000000 */
[----:B------:R-:W-:Y:S02]  /*2750*/  USHF.R.U32.HI UR6, URZ, UR13, UR6 ;  /* 0x0000000dff067299 */ /* 0x000fe40008011606 */
[----:B-1----:R-:W-:Y:S02]  /*2760*/  USHF.R.U32.HI UR4, URZ, UR17, UR4 ;  /* 0x00000011ff047299 */ /* 0x002fe40008011604 */
[----:B------:R-:W-:Y:S02]  /*2770*/  USEL UR6, UR38, UR6, !UP2 ;  /* 0x0000000626067287 */ /* 0x000fe4000d000000 */
[----:B------:R-:W-:-:S04]  /*2780*/  USEL UR4, UR37, UR4, !UP0 ;  /* 0x0000000425047287 */ /* 0x000fc8000c000000 */
[----:B------:R-:W-:Y:S02]  /*2790*/  UIADD3 UR8, UPT, UPT, UR6, -UR4, URZ ;  /* 0x8000000406087290 */ /* 0x000fe4000fffe0ff */
[----:B------:R-:W-:Y:S02]  /*27a0*/  UIADD3 UR4, UPT, UPT, -UR6, UR4, URZ ;  /* 0x0000000406047290 */ /* 0x000fe4000fffe1ff */
[----:B------:R-:W-:Y:S02]  /*27b0*/  UIMAD UR37, UR8, UR14, UR37 ;  /* 0x0000000e082572a4 */ /* 0x000fe4000f8e0225 */
[----:B------:R-:W-:-:S12]  /*27c0*/  UIMAD UR38, UR4, UR16, UR38 ;  /* 0x00000010042672a4 */ /* 0x000fd8000f8e0226 */
.L_x_42:
[----:B------:R-:W-:Y:S01]  /*27d0*/  VIADD R11, R11, 0x1 ;  /* 0x000000010b0b7836 */ /* 0x000fe20000000000 */
[----:B------:R-:W-:Y:S01]  /*27e0*/  PLOP3.LUT P1, PT, PT, PT, PT, 0x80, 0x8 ;  /* 0x000000000008781c */ /* 0x000fe20003f2f070 */
[----:B------:R-:W-:Y:S02]  /*27f0*/  UIADD3 UR47, UPT, UPT, UR38, UR60, URZ ;  /* 0x0000003c262f7290 */ /* 0x000fe4000fffe0ff */
[----:B------:R-:W-:Y:S01]  /*2800*/  UIADD3 UR46, UPT, UPT, UR37, UR57, URZ ;  /* 0x00000039252e7290 */ /* 0x000fe2000fffe0ff */
[----:B------:R-:W-:-:S04]  /*2810*/  ISETP.NE.AND P0, PT, R11, 0x2, PT ;  /* 0x000000020b00780c */ /* 0x000fc80003f05270 */
[----:B-1----:R-:W-:Y:S02]  /*2820*/  SEL R0, RZ, 0x1, P0 ;  /* 0x00000001ff007807 */ /* 0x002fe40000000000 */
[----:B------:R-:W-:Y:S02]  /*2830*/  SEL R11, R11, RZ, P0 ;  /* 0x000000ff0b0b7207 */ /* 0x000fe40000000000 */
[----:B------:R-:W-:Y:S01]  /*2840*/  LOP3.LUT R10, R10, R0, RZ, 0x3c, !PT ;  /* 0x000000000a0a7212 */ /* 0x000fe200078e3cff */
[----:B------:R-:W-:Y:S06]  /*2850*/  BRA.U UP1, `(.L_x_43) ;  /* 0xfffffff101587547 */ /* 0x000fec000b83ffff */
[----:B------:R-:W-:Y:S01]  /*2860*/  UIADD3 UR7, UPT, UPT, UR7, 0x90, URZ ;  /* 0x0000009007077890 */ /* 0x000fe2000fffe0ff */
[----:B------:R-:W-:-:S03]  /*2870*/  SHF.L.U32 R2, R12, 0x1f, RZ ;  /* 0x0000001f0c027819 */ /* 0x000fc600000006ff */
[----:B------:R-:W-:-:S09]  /*2880*/  ULEA UR4, UR5, UR7, 0x3 ;  /* 0x0000000705047291 */ /* 0x000fd2000f8e18ff */
[----:B------:R-:W1:Y:S02]  /*2890*/  SYNCS.PHASECHK.TRANS64.TRYWAIT P0, [UR4], R2 ;  /* 0x00000002ff0075a7 */ /* 0x000e640008001104 */
[----:B-1----:R-:W-:Y:S05]  /*28a0*/  @!P0 BRA `(.L_x_44) ;  /* 0x00000048008c8947 */ /* 0x002fea0003800000 */
.L_x_129:
[----:B------:R-:W-:-:S04]  /*28b0*/  UIADD3 UR4, UPT, UPT, UR5, 0x1, URZ ;  /* 0x0000000105047890 */ /* 0x000fc8000fffe0ff */
[----:B------:R-:W-:-:S04]  /*28c0*/  UISETP.NE.AND UP0, UPT, UR4, 0x12, UPT ;  /* 0x000000120400788c */ /* 0x000fc8000bf05270 */
[----:B------:R-:W-:Y:S02]  /*28d0*/  USEL UR6, URZ, 0x1, UP0 ;  /* 0x00000001ff067887 */ /* 0x000fe40008000000 */
[----:B------:R-:W-:-:S04]  /*28e0*/  USEL UR4, UR4, URZ, UP0 ;  /* 0x000000ff04047287 */ /* 0x000fc80008000000 */
[----:B------:R-:W-:Y:S01]  /*28f0*/  ULEA UR5, UR4, UR7, 0x3 ;  /* 0x0000000704057291 */ /* 0x000fe2000f8e18ff */
[----:B-1----:R-:W-:-:S04]  /*2900*/  LOP3.LUT R2, R12, UR6, RZ, 0x3c, !PT ;  /* 0x000000060c027c12 */ /* 0x002fc8000f8e3cff */
[----:B------:R-:W-:-:S04]  /*2910*/  SHF.L.U32 R3, R2, 0x1f, RZ ;  /* 0x0000001f02037819 */ /* 0x000fc800000006ff */
[----:B------:R-:W1:Y:S02]  /*2920*/  SYNCS.PHASECHK.TRANS64.TRYWAIT P0, [UR5], R3 ;  /* 0x00000003ff0075a7 */ /* 0x000e640008001105 */
[----:B-1----:R-:W-:Y:S05]  /*2930*/  @!P0 BRA `(.L_x_45) ;  /* 0x0000004800808947 */ /* 0x002fea0003800000 */
.L_x_131:
[----:B------:R-:W-:-:S04]  /*2940*/  UIADD3 UR4, UPT, UPT, UR4, 0x1, URZ ;  /* 0x0000000104047890 */ /* 0x000fc8000fffe0ff */
[----:B------:R-:W-:-:S04]  /*2950*/  UISETP.NE.AND UP0, UPT, UR4, 0x12, UPT ;  /* 0x000000120400788c */ /* 0x000fc8000bf05270 */
[----:B------:R-:W-:Y:S02]  /*2960*/  USEL UR6, URZ, 0x1, UP0 ;  /* 0x00000001ff067887 */ /* 0x000fe40008000000 */
[----:B------:R-:W-:-:S04]  /*2970*/  USEL UR4, UR4, URZ, UP0 ;  /* 0x000000ff04047287 */ /* 0x000fc80008000000 */
[----:B------:R-:W-:Y:S01]  /*2980*/  ULEA UR5, UR4, UR7, 0x3 ;  /* 0x0000000704057291 */ /* 0x000fe2000f8e18ff */
[----:B------:R-:W-:-:S04]  /*2990*/  LOP3.LUT R2, R2, UR6, RZ, 0x3c, !PT ;  /* 0x0000000602027c12 */ /* 0x000fc8000f8e3cff */
[----:B-1----:R-:W-:-:S04]  /*29a0*/  SHF.L.U32 R3, R2, 0x1f, RZ ;  /* 0x0000001f02037819 */ /* 0x002fc800000006ff */
[----:B------:R-:W1:Y:S02]  /*29b0*/  SYNCS.PHASECHK.TRANS64.TRYWAIT P0, [UR5], R3 ;  /* 0x00000003ff0075a7 */ /* 0x000e640008001105 */
[----:B-1----:R-:W-:Y:S05]  /*29c0*/  @!P0 BRA `(.L_x_46) ;  /* 0x0000004800748947 */ /* 0x002fea0003800000 */
.L_x_133:
        /* <DEDUP_REMOVED lines=9> */
.L_x_135:
        /* <DEDUP_REMOVED lines=9> */
.L_x_137:
        /* <DEDUP_REMOVED lines=9> */
.L_x_139:
        /* <DEDUP_REMOVED lines=9> */
.L_x_141:
        /* <DEDUP_REMOVED lines=9> */
.L_x_143:
        /* <DEDUP_REMOVED lines=9> */
.L_x_145:
        /* <DEDUP_REMOVED lines=9> */
.L_x_147:
        /* <DEDUP_REMOVED lines=9> */
.L_x_149:
        /* <DEDUP_REMOVED lines=9> */
.L_x_151:
        /* <DEDUP_REMOVED lines=9> */
.L_x_153:
        /* <DEDUP_REMOVED lines=9> */
.L_x_155:
        /* <DEDUP_REMOVED lines=9> */
.L_x_157:
        /* <DEDUP_REMOVED lines=9> */
.L_x_159:
        /* <DEDUP_REMOVED lines=9> */
.L_x_161:
[----:B------:R-:W-:-:S04]  /*31b0*/  UIADD3 UR4, UPT, UPT, UR4, 0x1, URZ ;  /* 0x0000000104047890 */ /* 0x000fc8000fffe0ff */
[----:B------:R-:W-:-:S04]  /*31c0*/  UISETP.NE.AND UP0, UPT, UR4, 0x12, UPT ;  /* 0x000000120400788c */ /* 0x000fc8000bf05270 */
[----:B------:R-:W-:Y:S02]  /*31d0*/  USEL UR5, URZ, 0x1, UP0 ;  /* 0x00000001ff057887 */ /* 0x000fe40008000000 */
[----:B------:R-:W-:-:S04]  /*31e0*/  USEL UR4, UR4, URZ, UP0 ;  /* 0x000000ff04047287 */ /* 0x000fc80008000000 */
[----:B------:R-:W-:Y:S01]  /*31f0*/  ULEA UR4, UR4, UR7, 0x3 ;  /* 0x0000000704047291 */ /* 0x000fe2000f8e18ff */
[----:B------:R-:W-:-:S04]  /*3200*/  LOP3.LUT R2, R2, UR5, RZ, 0x3c, !PT ;  /* 0x0000000502027c12 */ /* 0x000fc8000f8e3cff */
[----:B------:R-:W-:Y:S01]  /*3210*/  SHF.L.U32 R2, R2, 0x1f, RZ ;  /* 0x0000001f02027819 */ /* 0x000fe200000006ff */
[----:B-1----:R-:W-:-:S07]  /*3220*/  IMAD.U32 R0, RZ, RZ, UR4 ;  /* 0x00000004ff007e24 */ /* 0x002fce000f8e00ff */
.L_x_61:
[----:B-1----:R1:W3:Y:S02]  /*3230*/  SYNCS.PHASECHK.TRANS64.TRYWAIT P0, [R0+URZ], R2 ;  /* 0x00000002000075a7 */ /* 0x0022e400080011ff */
[----:B---3--:R-:W-:Y:S05]  /*3240*/  @!P0 NANOSLEEP.SYNCS 0x989680 ;  /* 0x009896800000895d */ /* 0x008fea0003900000 */
[----:B------:R-:W3:Y:S02]  /*3250*/  @!P0 SYNCS.PHASECHK.TRANS64 P0, [R0+URZ], R2 ;  /* 0x00000002000085a7 */ /* 0x000ee400080010ff */
[----:B--23--:R-:W-:Y:S05]  /*3260*/  @P0 EXIT ;  /* 0x000000000000094d */ /* 0x00cfea0003800000 */
[----:B------:R-:W-:Y:S05]  /*3270*/  BRA `(.L_x_61) ;  /* 0xfffffffc00ec7947 */ /* 0x000fea000383ffff */
.L_x_23:
[----:B------:R-:W2:Y:S02]  /*3280*/  S2UR UR4, SR_CgaCtaId ;  /* 0x00000000000479c3 */ /* 0x000ea40000008800 */
[----:B--2---:R-:W-:-:S04]  /*3290*/  UISETP.NE.AND UP0, UPT, UR4, URZ, UPT ;  /* 0x000000ff0400728c */ /* 0x004fc8000bf05270 */
[----:B------:R-:W-:-:S09]  /*32a0*/  UISETP.NE.OR UP0, UPT, UR18, 0x1, UP0 ;  /* 0x000000011200788c */ /* 0x000fd20008705670 */
[----:B------:R-:W-:Y:S05]  /*32b0*/  BRA.U UP0, `(.L_x_62) ;  /* 0x00000005004c7547 */ /* 0x000fea000b800000 */
[----:B------:R-:W2:Y:S01]  /*32c0*/  S2UR UR5, SR_CgaCtaId ;  /* 0x00000000000579c3 */ /* 0x000ea20000008800 */
[----:B------:R-:W-:Y:S01]  /*32d0*/  UMOV UR4, 0x400 ;  /* 0x0000040000047882 */ /* 0x000fe20000000000 */
[----:B------:R-:W-:Y:S01]  /*32e0*/  ISETP.GE.U32.AND P2, PT, R0, 0x2, PT ;  /* 0x000000020000780c */ /* 0x000fe20003f46070 */
[----:B------:R-:W-:Y:S01]  /*32f0*/  IMAD.MOV.U32 R12, RZ, RZ, 0x1 ;  /* 0x00000001ff0c7424 */ /* 0x000fe200078e00ff */
[----:B------:R-:W-:Y:S02]  /*3300*/  CS2R R10, SRZ ;  /* 0x00000000000a7805 */ /* 0x000fe4000001ff00 */
[----:B------:R-:W-:Y:S01]  /*3310*/  CS2R R8, SRZ ;  /* 0x0000000000087805 */ /* 0x000fe2000001ff00 */
[----:B--2---:R-:W-:-:S03]  /*3320*/  ULEA UR6, UR5, UR4, 0x18 ;  /* 0x0000000405067291 */ /* 0x004fc6000f8ec0ff */
[----:B------:R-:W-:-:S09]  /*3330*/  UMOV UR5, URZ ;  /* 0x000000ff00057c82 */ /* 0x000fd20008000000 */
.L_x_66:
[----:B------:R-:W-:Y:S02]  /*3340*/  LEA R2, R8, UR6, 0x3 ;  /* 0x0000000608027c11 */ /* 0x000fe4000f8e18ff */
[----:B------:R-:W-:-:S03]  /*3350*/  SHF.L.U32 R4, R9, 0x1f, RZ ;  /* 0x0000001f09047819 */ /* 0x000fc600000006ff */
[----:B------:R-:W-:Y:S01]  /*3360*/  VIADD R5, R2, 0x1c0 ;  /* 0x000001c002057836 */ /* 0x000fe20000000000 */
[----:B------:R-:W2:Y:S02]  /*3370*/  SYNCS.PHASECHK.TRANS64.TRYWAIT P0, [R2+URZ+0x1b0], R4 ;  /* 0x0001b004020075a7 */ /* 0x000ea400080011ff */
[----:B--2---:R-:W-:Y:S05]  /*3380*/  @!P0 BRA `(.L_x_63) ;  /* 0x00000044006c8947 */ /* 0x004fea0003800000 */
.L_x_162:
[----:B------:R-:W-:Y:S01]  /*3390*/  ULEA UR4, UR5, UR6, 0x3 ;  /* 0x0000000605047291 */ /* 0x000fe2000f8e18ff */
[----:B--2---:R-:W-:Y:S01]  /*33a0*/  PRMT R2, RZ, 0x654, R5 ;  /* 0x00000654ff027816 */ /* 0x004fe20000000005 */
[----:B------:R-:W-:Y:S01]  /*33b0*/  @!P2 IMAD.MOV.U32 R4, RZ, RZ, 0x10 ;  /* 0x00000010ff04a424 */ /* 0x000fe200078e00ff */
[----:B------:R-:W-:Y:S01]  /*33c0*/  SHF.L.U32 R5, R12, 0x1f, RZ ;  /* 0x0000001f0c057819 */ /* 0x000fe200000006ff */
[----:B------:R-:W-:Y:S01]  /*33d0*/  UIADD3 UR7, UPT, UPT, UR4, 0x150, URZ ;  /* 0x0000015004077890 */ /* 0x000fe2000fffe0ff */
[----:B------:R2:W-:Y:S05]  /*33e0*/  SYNCS.ARRIVE.TRANS64.RED.A1T0 RZ, [R2+URZ], RZ ;  /* 0x000000ff02ff79a7 */ /* 0x0005ea00081004ff */
[----:B------:R-:W-:Y:S01]  /*33f0*/  IMAD.U32 R6, RZ, RZ, UR7 ;  /* 0x00000007ff067e24 */ /* 0x000fe2000f8e00ff */
[----:B------:R-:W3:Y:S04]  /*3400*/  SYNCS.PHASECHK.TRANS64.TRYWAIT P0, [UR4+0x160], R5 ;  /* 0x00016005ff0075a7 */ /* 0x000ee80008001104 */
[----:B------:R-:W-:Y:S01]  /*3410*/  PRMT R6, R0, 0x654, R6 ;  /* 0x0000065400067816 */ /* 0x000fe20000000006 */
[----:B--23--:R-:W-:Y:S06]  /*3420*/  @!P0 BRA `(.L_x_64) ;  /* 0x0000004400588947 */ /* 0x00cfec0003800000 */
.L_x_164:
[----:B------:R-:W-:Y:S01]  /*3430*/  ULEA UR8, UR5, UR6, 0x4 ;  /* 0x0000000605087291 */ /* 0x000fe2000f8e20ff */
[----:B------:R-:W-:Y:S01]  /*3440*/  SEL R3, R6, R3, !P2 ;  /* 0x0000000306037207 */ /* 0x000fe20005000000 */
[----:B------:R-:W-:Y:S01]  /*3450*/  UIADD3 UR9, UPT, UPT, UR4, 0x150, URZ ;  /* 0x0000015004097890 */ /* 0x000fe2000fffe0ff */
[----:B--2---:R-:W-:Y:S01]  /*3460*/  LEA R2, R11, UR6, 0x3 ;  /* 0x000000060b027c11 */ /* 0x004fe2000f8e18ff */
[----:B------:R-:W-:Y:S01]  /*3470*/  UIADD3 UR8, UPT, UPT, UR8, 0x1e0, URZ ;  /* 0x000001e008087890 */ /* 0x000fe2000fffe0ff */
[----:B------:R2:W-:Y:S01]  /*3480*/  @!P2 SYNCS.ARRIVE.TRANS64.RED RZ, [R3+URZ], R4 ;  /* 0x0000000403ffa9a7 */ /* 0x0005e200080004ff */
[----:B------:R-:W-:Y:S01]  /*3490*/  UIADD3 UR4, UPT, UPT, UR5, 0x1, URZ ;  /* 0x0000000105047890 */ /* 0x000fe2000fffe0ff */
[----:B------:R-:W-:-:S03]  /*34a0*/  VIADD R8, R8, 0x1 ;  /* 0x0000000108087836 */ /* 0x000fc60000000000 */
[----:B------:R-:W-:Y:S02]  /*34b0*/  UISETP.NE.AND UP0, UPT, UR4, 0x2, UPT ;  /* 0x000000020400788c */ /* 0x000fe4000bf05270 */
[----:B------:R-:W-:Y:S01]  /*34c0*/  ISETP.NE.AND P0, PT, R8, 0x2, PT ;  /* 0x000000020800780c */ /* 0x000fe20003f05270 */
[----:B------:R-:W-:Y:S06]  /*34d0*/  UGETNEXTWORKID.BROADCAST [UR8], [UR9] ;  /* 0x00000000080073ca */ /* 0x000fec0008000100 */
[----:B------:R-:W-:Y:S02]  /*34e0*/  USEL UR7, URZ, 0x1, UP0 ;  /* 0x00000001ff077887 */ /* 0x000fe40008000000 */
[----:B------:R-:W-:-:S04]  /*34f0*/  USEL UR5, UR4, URZ, UP0 ;  /* 0x000000ff04057287 */ /* 0x000fc80008000000 */
[----:B------:R-:W-:Y:S02]  /*3500*/  LOP3.LUT R12, R12, UR7, RZ, 0x3c, !PT ;  /* 0x000000070c0c7c12 */ /* 0x000fe4000f8e3cff */
[----:B--2---:R-:W-:-:S04]  /*3510*/  SHF.L.U32 R4, R10, 0x1f, RZ ;  /* 0x0000001f0a047819 */ /* 0x004fc800000006ff */
[----:B------:R-:W2:Y:S02]  /*3520*/  SYNCS.PHASECHK.TRANS64.TRYWAIT P1, [R2+URZ+0x150], R4 ;  /* 0x00015004020075a7 */ /* 0x000ea400080211ff */
[----:B--2---:R-:W-:Y:S05]  /*3530*/  @!P1 BRA `(.L_x_65) ;  /* 0x00000044002c9947 */ /* 0x004fea0003800000 */
.L_x_165:
[C---:B--2---:R-:W-:Y:S01]  /*3540*/  LEA R4, R11.reuse, UR6, 0x4 ;  /* 0x000000060b047c11 */ /* 0x044fe2000f8e20ff */
[----:B------:R-:W-:Y:S01]  /*3550*/  VIADD R2, R2, 0x160 ;  /* 0x0000016002027836 */ /* 0x000fe20000000000 */
[----:B------:R-:W-:Y:S01]  /*3560*/  SEL R8, R8, RZ, P0 ;  /* 0x000000ff08087207 */ /* 0x000fe20000000000 */
[----:B------:R-:W-:-:S03]  /*3570*/  VIADD R11, R11, 0x1 ;  /* 0x000000010b0b7836 */ /* 0x000fc60000000000 */
[----:B------:R-:W2:Y:S01]  /*3580*/  LDS.128 R4, [R4+0x1e0] ;  /* 0x0001e00004047984 */ /* 0x000ea20000000c00 */
[----:B------:R-:W-:Y:S02]  /*3590*/  PRMT R2, RZ, 0x654, R2 ;  /* 0x00000654ff027816 */ /* 0x000fe40000000002 */
[C---:B------:R-:W-:Y:S01]  /*35a0*/  ISETP.NE.AND P1, PT, R11.reuse, 0x2, PT ;  /* 0x000000020b00780c */ /* 0x040fe20003f25270 */
[----:B------:R-:W-:Y:S01]  /*35b0*/  @!PT LDS RZ, [RZ] ;  /* 0x00000000fffff984 */ /* 0x000fe20000000800 */
[----:B------:R-:W-:Y:S01]  /*35c0*/  @!PT LDS RZ, [RZ] ;  /* 0x00000000fffff984 */ /* 0x000fe20000000800 */
[----:B------:R-:W-:Y:S01]  /*35d0*/  @!PT LDS RZ, [RZ] ;  /* 0x00000000fffff984 */ /* 0x000fe20000000800 */
[----:B------:R-:W-:Y:S01]  /*35e0*/  @!PT LDS RZ, [RZ] ;  /* 0x00000000fffff984 */ /* 0x000fe20000000800 */
[----:B------:R3:W-:Y:S06]  /*35f0*/  MEMBAR.ALL.CTA ;  /* 0x0000000000007992 */ /* 0x0007ec0000008000 */
[----:B---3--:R-:W3:Y:S01]  /*3600*/  FENCE.VIEW.ASYNC.S ;  /* 0x00000000000073c6 */ /* 0x008ee20000000000 */
[----:B------:R-:W-:Y:S01]  /*3610*/  SEL R11, R11, RZ, P1 ;  /* 0x000000ff0b0b7207 */ /* 0x000fe20000800000 */
[----:B---3--:R3:W-:Y:S01]  /*3620*/  SYNCS.ARRIVE.TRANS64.RED.A1T0 RZ, [R2+URZ], RZ ;  /* 0x000000ff02ff79a7 */ /* 0x0087e200081004ff */
[----:B--2---:R-:W-:-:S02]  /*3630*/  LOP3.LUT P3, RZ, R6, 0x1, RZ, 0xc0, !PT ;  /* 0x0000000106ff7812 */ /* 0x004fc4000786c0ff */
[----:B------:R-:W-:-:S04]  /*3640*/  SEL R4, RZ, 0x1, P1 ;  /* 0x00000001ff047807 */ /* 0x000fc80000800000 */
[----:B------:R-:W-:Y:S02]  /*3650*/  LOP3.LUT R10, R10, R4, RZ, 0x3c, !PT ;  /* 0x000000040a0a7212 */ /* 0x000fe400078e3cff */
[----:B---3--:R-:W-:-:S04]  /*3660*/  SEL R2, RZ, 0x1, P0 ;  /* 0x00000001ff027807 */ /* 0x008fc80000000000 */
[----:B------:R-:W-:Y:S01]  /*3670*/  LOP3.LUT R9, R9, R2, RZ, 0x3c, !PT ;  /* 0x0000000209097212 */ /* 0x000fe200078e3cff */
[----:B------:R-:W-:Y:S06]  /*3680*/  @P3 BRA `(.L_x_66) ;  /* 0xfffffffc002c3947 */ /* 0x000fec000383ffff */
[----:B------:R-:W-:Y:S01]  /*3690*/  ULEA UR4, UR5, UR6, 0x3 ;  /* 0x0000000605047291 */ /* 0x000fe2000f8e18ff */
[----:B------:R-:W-:-:S08]  /*36a0*/  SHF.L.U32 R2, R12, 0x1f, RZ ;  /* 0x0000001f0c027819 */ /* 0x000fd000000006ff */
[----:B------:R-:W2:Y:S02]  /*36b0*/  SYNCS.PHASECHK.TRANS64 P0, [UR4+0x160], R2 ;  /* 0x00016002ff0075a7 */ /* 0x000ea40008001004 */
[----:B--2---:R-:W-:Y:S05]  /*36c0*/  @P0 BRA `(.L_x_67) ;  /* 0x0000000000080947 */ /* 0x004fea0003800000 */
[----:B------:R-:W2:Y:S02]  /*36d0*/  SYNCS.PHASECHK.TRANS64.TRYWAIT P0, [UR4+0x160], R2 ;  /* 0x00016002ff0075a7 */ /* 0x000ea40008001104 */
[----:B--2---:R-:W-:Y:S05]  /*36e0*/  @!P0 BRA `(.L_x_68) ;  /* 0x0000004000d48947 */ /* 0x004fea0003800000 */
.L_x_67:
[----:B------:R-:W-:-:S04]  /*36f0*/  UIADD3 UR7, UPT, UPT, UR5, 0x1, URZ ;  /* 0x0000000105077890 */ /* 0x000fc8000fffe0ff */
[----:B------:R-:W-:-:S04]  /*3700*/  UISETP.NE.AND UP0, UPT, UR7, 0x2, UPT ;  /* 0x000000020700788c */ /* 0x000fc8000bf05270 */
[----:B------:R-:W-:Y:S02]  /*3710*/  USEL UR8, URZ, 0x1, UP0 ;  /* 0x00000001ff087887 */ /* 0x000fe40008000000 */
[----:B------:R-:W-:-:S04]  /*3720*/  USEL UR7, UR7, URZ, UP0 ;  /* 0x000000ff07077287 */ /* 0x000fc80008000000 */
[----:B------:R-:W-:Y:S01]  /*3730*/  ULEA UR7, UR7, UR6, 0x3 ;  /* 0x0000000607077291 */ /* 0x000fe2000f8e18ff */
[----:B--2---:R-:W-:-:S04]  /*3740*/  LOP3.LUT R2, R12, UR8, RZ, 0x3c, !PT ;  /* 0x000000080c027c12 */ /* 0x004fc8000f8e3cff */
[----:B------:R-:W-:-:S04]  /*3750*/  SHF.L.U32 R0, R2, 0x1f, RZ ;  /* 0x0000001f02007819 */ /* 0x000fc800000006ff */
[----:B------:R-:W2:Y:S02]  /*3760*/  SYNCS.PHASECHK.TRANS64 P0, [UR7+0x160], R0 ;  /* 0x00016000ff0075a7 */ /* 0x000ea40008001007 */
[----:B-12---:R-:W-:Y:S05]  /*3770*/  @P0 EXIT ;  /* 0x000000000000094d */ /* 0x006fea0003800000 */
[----:B------:R-:W-:Y:S02]  /*3780*/  SHF.L.U32 R2, R2, 0x1f, RZ ;  /* 0x0000001f02027819 */ /* 0x000fe400000006ff */
[----:B------:R-:W-:-:S07]  /*3790*/  MOV R0, UR7 ;  /* 0x0000000700007c02 */ /* 0x000fce0008000f00 */
.L_x_69:
[----:B-1----:R1:W2:Y:S02]  /*37a0*/  SYNCS.PHASECHK.TRANS64.TRYWAIT P0, [R0+URZ+0x160], R2 ;  /* 0x00016002000075a7 */ /* 0x0022a400080011ff */
[----:B--2---:R-:W-:Y:S05]  /*37b0*/  @!P0 NANOSLEEP.SYNCS 0x989680 ;  /* 0x009896800000895d */ /* 0x004fea0003900000 */
[----:B------:R-:W2:Y:S02]  /*37c0*/  @!P0 SYNCS.PHASECHK.TRANS64 P0, [R0+URZ+0x160], R2 ;  /* 0x00016002000085a7 */ /* 0x000ea400080010ff */
[----:B--2---:R-:W-:Y:S05]  /*37d0*/  @P0 EXIT ;  /* 0x000000000000094d */ /* 0x004fea0003800000 */
[----:B------:R-:W-:Y:S05]  /*37e0*/  BRA `(.L_x_69) ;  /* 0xfffffffc00ec7947 */ /* 0x000fea000383ffff */
.L_x_62:
[----:B------:R-:W-:Y:S05]  /*37f0*/  BRA.U UP5, `(.L_x_70) ;  /* 0x0000000d05d87547 */ /* 0x000fea000b800000 */
[----:B------:R-:W2:Y:S01]  /*3800*/  S2UR UR7, SR_CgaCtaId ;  /* 0x00000000000779c3 */ /* 0x000ea20000008800 */
[----:B------:R-:W-:Y:S01]  /*3810*/  UMOV UR4, 0x40 ;  /* 0x0000004000047882 */ /* 0x000fe20000000000 */
[----:B------:R-:W-:Y:S01]  /*3820*/  NOP ;  /* 0x0000000000007918 */ /* 0x000fe20000000000 */
[----:B------:R-:W-:Y:S01]  /*3830*/  UMOV UR6, 0x400 ;  /* 0x0000040000067882 */ /* 0x000fe20000000000 */
[----:B--2---:R-:W-:Y:S02]  /*3840*/  ULEA UR5, UR7, UR4, 0x18 ;  /* 0x0000000407057291 */ /* 0x004fe4000f8ec0ff */
[----:B------:R-:W-:-:S07]  /*3850*/  ULEA UR6, UR7, UR6, 0x18 ;  /* 0x0000000607067291 */ /* 0x000fce000f8ec0ff */
[----:B------:R-:W2:Y:S02]  /*3860*/  LDS.U8 R0, [UR5+0x1c] ;  /* 0x00001c05ff007984 */ /* 0x000ea40008000000 */
[----:B--2---:R-:W-:-:S13]  /*3870*/  ISETP.NE.AND P0, PT, R0, RZ, PT ;  /* 0x000000ff0000720c */ /* 0x004fda0003f05270 */
[----:B------:R-:W-:Y:S05]  /*3880*/  @P0 BRA `(.L_x_71) ;  /* 0x0000000000580947 */ /* 0x000fea0003800000 */
[----:B------:R-:W-:-:S13]  /*3890*/  ELECT P0, URZ, PT ;  /* 0x0000000000ff782f */ /* 0x000fda0003800000 */
[----:B------:R-:W-:Y:S05]  /*38a0*/  @!P0 BRA `(.L_x_72) ;  /* 0x0000000000608947 */ /* 0x000fea0003800000 */
[----:B------:R-:W-:Y:S01]  /*38b0*/  UMOV UR4, 0x10 ;  /* 0x0000001000047882 */ /* 0x000fe20000000000 */
[----:B------:R-:W-:Y:S01]  /*38c0*/  HFMA2 R0, -RZ, RZ, 0, 5.9604644775390625e-08 ;  /* 0x00000001ff007431 */ /* 0x000fe200000001ff */
[----:B------:R-:W-:-:S03]  /*38d0*/  MOV R3, 0xffff ;  /* 0x0000ffff00037802 */ /* 0x000fc60000000f00 */
[----:B------:R-:W-:Y:S04]  /*38e0*/  DEPBAR.LE SB2, 0x36 ;  /* 0x0000ad800000791a */ /* 0x000fe80000000000 */
[----:B------:R-:W2:Y:S02]  /*38f0*/  UTCATOMSWS.FIND_AND_SET.ALIGN UP0, UR4, UR4 ;  /* 0x00000004000475e3 */ /* 0x000ea40008000800 */
[----:B--2---:R-:W-:Y:S01]  /*3900*/  MOV R4, UR4 ;  /* 0x0000000400047c02 */ /* 0x004fe20008000f00 */
[----:B------:R-:W-:Y:S06]  /*3910*/  BRA.U UP0, `(.L_x_73) ;  /* 0x0000000100187547 */ /* 0x000fec000b800000 */
.L_x_74:
[----:B------:R-:W-:Y:S05]  /*3920*/  NANOSLEEP 0x64 ;  /* 0x000000640000795d */ /* 0x000fea0003800000 */
[----:B------:R-:W-:-:S05]  /*3930*/  UMOV UR4, 0x10 ;  /* 0x0000001000047882 */ /* 0x000fca0000000000 */
[----:B------:R-:W-:Y:S04]  /*3940*/  DEPBAR.LE SB2, 0x36 ;  /* 0x0000ad800000791a */ /* 0x000fe80000000000 */
[----:B------:R-:W2:Y:S02]  /*3950*/  UTCATOMSWS.FIND_AND_SET.ALIGN UP0, UR4, UR4 ;  /* 0x00000004000475e3 */ /* 0x000ea40008000800 */
[----:B--2---:R-:W-:Y:S01]  /*3960*/  MOV R4, UR4 ;  /* 0x0000000400047c02 */ /* 0x004fe20008000f00 */
[----:B------:R-:W-:Y:S05]  /*3970*/  BRA.U !UP0, `(.L_x_74) ;  /* 0xfffffffd08e87547 */ /* 0x000fea000b83ffff */
.L_x_73:
[-C--:B------:R-:W-:Y:S02]  /*3980*/  SHF.L.U32 R3, R3, R4.reuse, RZ ;  /* 0x0000000403037219 */ /* 0x080fe400000006ff */
[----:B------:R-:W-:Y:S01]  /*3990*/  SHF.L.U32 R0, R0, R4, RZ ;  /* 0x0000000400007219 */ /* 0x000fe200000006ff */
[----:B------:R-:W-:Y:S02]  /*39a0*/  IMAD.SHL.U32 R4, R4, 0x20, RZ ;  /* 0x0000002004047824 */ /* 0x000fe400078e00ff */
[----:B------:R2:W-:Y:S04]  /*39b0*/  ATOMS.OR RZ, [UR5+0x14], R3 ;  /* 0x00001403ffff798c */ /* 0x0005e8000b000005 */
[----:B------:R2:W-:Y:S04]  /*39c0*/  ATOMS.OR RZ, [UR5+0x18], R0 ;  /* 0x00001800ffff798c */ /* 0x0005e8000b000005 */
[----:B------:R2:W-:Y:S01]  /*39d0*/  STS [UR6+0x200], R4 ;  /* 0x00020004ff007988 */ /* 0x0005e20008000806 */
[----:B------:R-:W-:Y:S05]  /*39e0*/  BRA `(.L_x_72) ;  /* 0x0000000000107947 */ /* 0x000fea0003800000 */
.L_x_71:
[----:B------:R-:W-:Y:S02]  /*39f0*/  MOV R0, 0xffffffff ;  /* 0xffffffff00007802 */ /* 0x000fe40000000f00 */
[----:B------:R-:W-:-:S03]  /*3a00*/  MOV R4, 0x3a30 ;  /* 0x00003a3000047802 */ /* 0x000fc60000000f00 */
[----:B------:R2:W-:Y:S04]  /*3a10*/  STS [UR6+0x200], R0 ;  /* 0x00020000ff007988 */ /* 0x0005e80008000806 */
[----:B-12--5:R-:W-:Y:S05]  /*3a20*/  CALL.REL.NOINC `($__internal_1_$__cuda_sm10x_tcgen05_guardrail_trap_phase_invalid_during_alloc) ;  /* 0x0000004400647944 */ /* 0x026fea0003c00000 */
.L_x_72:
[----:B------:R-:W-:Y:S05]  /*3a30*/  WARPSYNC.ALL ;  /* 0x0000000000007948 */ /* 0x000fea0003800000 */
[----:B------:R-:W3:Y:S01]  /*3a40*/  S2UR UR4, SR_CgaCtaId ;  /* 0x00000000000479c3 */ /* 0x000ee20000008800 */
[----:B------:R-:W-:Y:S01]  /*3a50*/  UMOV UR26, 0x400 ;  /* 0x00000400001a7882 */ /* 0x000fe20000000000 */
[----:B------:R-:W-:-:S06]  /*3a60*/  NOP ;  /* 0x0000000000007918 */ /* 0x000fcc0000000000 */
[----:B------:R-:W-:Y:S06]  /*3a70*/  BAR.ARV 0x6, 0xa0 ;  /* 0x0182800000007b1d */ /* 0x000fec0000002000 */
[----:B------:R-:W4:Y:S01]  /*3a80*/  LDCU UR5, c[0x0][0x38c] ;  /* 0x00007180ff0577ac */ /* 0x000f220008000800 */
[----:B------:R-:W-:Y:S01]  /*3a90*/  LOP3.LUT R2, R2, 0xffff, RZ, 0xc0, !PT ;  /* 0x0000ffff02027812 */ /* 0x000fe200078ec0ff */
[----:B------:R-:W-:Y:S01]  /*3aa0*/  IMAD.MOV.U32 R11, RZ, RZ, 0x1 ;  /* 0x00000001ff0b7424 */ /* 0x000fe200078e00ff */
[----:B------:R-:W-:Y:S01]  /*3ab0*/  CS2R R8, SRZ ;  /* 0x0000000000087805 */ /* 0x000fe2000001ff00 */
[----:B------:R-:W1:Y:S01]  /*3ac0*/  LDCU UR7, c[0x0][0x38c] ;  /* 0x00007180ff0777ac */ /* 0x000e620008000800 */
[----:B------:R-:W-:Y:S01]  /*3ad0*/  R2UR UR27, R2 ;  /* 0x00000000021b72ca */ /* 0x000fe200000e0000 */
[----:B------:R-:W-:Y:S01]  /*3ae0*/  IMAD.MOV.U32 R10, RZ, RZ, RZ ;  /* 0x000000ffff0a7224 */ /* 0x000fe200078e00ff */
[----:B------:R-:W-:Y:S01]  /*3af0*/  UMOV UR30, URZ ;  /* 0x000000ff001e7c82 */ /* 0x000fe20008000000 */
[----:B------:R-:W-:Y:S01]  /*3b00*/  UMOV UR24, URZ ;  /* 0x000000ff00187c82 */ /* 0x000fe20008000000 */
[----:B---3--:R-:W-:Y:S01]  /*3b10*/  ULEA UR26, UR4, UR26, 0x18 ;  /* 0x0000001a041a7291 */ /* 0x008fe2000f8ec0ff */
[----:B------:R-:W-:Y:S01]  /*3b20*/  UMOV UR38, 0x0 ;  /* 0x0000000000267882 */ /* 0x000fe20000000000 */
[----:B------:R-:W-:-:S02]  /*3b30*/  UMOV UR39, 0x4080490 ;  /* 0x0408049000277882 */ /* 0x000fc40000000000 */
[----:B------:R-:W-:Y:S02]  /*3b40*/  UIADD3 UR4, UPT, UPT, UR26, 0x2600, URZ ;  /* 0x000026001a047890 */ /* 0x000fe4000fffe0ff */
[----:B------:R-:W-:Y:S02]  /*3b50*/  UIADD3 UR6, UPT, UPT, UR26, 0x26600, URZ ;  /* 0x000266001a067890 */ /* 0x000fe4000fffe0ff */
[----:B----4-:R-:W-:Y:S01]  /*3b60*/  UIADD3 UR5, UPT, UPT, UR5, 0x3f, URZ ;  /* 0x0000003f05057890 */ /* 0x010fe2000fffe0ff */
[----:B--2---:R-:W2:Y:S01]  /*3b70*/  LDS R0, [UR26+0x200] ;  /* 0x0002001aff007984 */ /* 0x004ea20008000800 */
[----:B-1----:R-:W-:Y:S01]  /*3b80*/  UMOV UR36, 0x0 ;  /* 0x0000000000247882 */ /* 0x002fe20000000000 */
[----:B------:R-:W-:Y:S01]  /*3b90*/  UMOV UR37, 0x4080490 ;  /* 0x0408049000257882 */ /* 0x000fe20000000000 */
[----:B------:R-:W-:Y:S02]  /*3ba0*/  USHF.R.S32.HI UR40, URZ, 0x1f, UR5 ;  /* 0x0000001fff287899 */ /* 0x000fe40008011405 */
[----:B------:R-:W-:-:S02]  /*3bb0*/  UISETP.GE.AND UP4, UPT, UR7, 0x1, UPT ;  /* 0x000000010700788c */ /* 0x000fc4000bf86270 */
[----:B------:R-:W-:Y:S02]  /*3bc0*/  ULEA.HI UR40, UR40, UR5, URZ, 0x6 ;  /* 0x0000000528287291 */ /* 0x000fe4000f8f30ff */
[----:B------:R-:W-:Y:S02]  /*3bd0*/  USHF.R.U32.HI UR5, URZ, 0x4, UR4 ;  /* 0x00000004ff057899 */ /* 0x000fe40008011604 */
[----:B------:R-:W-:Y:S02]  /*3be0*/  USHF.R.S32.HI UR40, URZ, 0x6, UR40 ;  /* 0x00000006ff287899 */ /* 0x000fe40008011428 */
[----:B------:R-:W-:Y:S02]  /*3bf0*/  USHF.R.U32.HI UR4, URZ, 0x4, UR6 ;  /* 0x00000004ff047899 */ /* 0x000fe40008011606 */
[----:B------:R-:W-:Y:S02]  /*3c00*/  UISETP.LT.AND UP0, UPT, UR40, 0x1, UPT ;  /* 0x000000012800788c */ /* 0x000fe4000bf01270 */
[----:B------:R-:W-:-:S02]  /*3c10*/  ULOP3.LUT UR5, UR5, 0x3fff, URZ, 0xc0, !UPT ;  /* 0x00003fff05057892 */ /* 0x000fc4000f8ec0ff */
[----:B------:R-:W-:Y:S02]  /*3c20*/  ULOP3.LUT UR4, UR4, 0x3fff, URZ, 0xc0, !UPT ;  /* 0x00003fff04047892 */ /* 0x000fe4000f8ec0ff */
[----:B------:R-:W-:Y:S02]  /*3c30*/  USEL UR41, UR40, 0x1, !UP0 ;  /* 0x0000000128297887 */ /* 0x000fe4000c000000 */
[----:B------:R-:W-:Y:S02]  /*3c40*/  ULOP3.LUT UR28, UR5, 0x10000, URZ, 0xfc, !UPT ;  /* 0x00010000051c7892 */ /* 0x000fe4000f8efcff */
[----:B------:R-:W-:Y:S02]  /*3c50*/  ULOP3.LUT UR29, UR4, 0x10000, URZ, 0xfc, !UPT ;  /* 0x00010000041d7892 */ /* 0x000fe4000f8efcff */
[----:B------:R-:W-:Y:S01]  /*3c60*/  UIADD3 UR41, UPT, UPT, -UR41, URZ, URZ ;  /* 0x000000ff29297290 */ /* 0x000fe2000fffe1ff */
[----:B------:R-:W-:Y:S01]  /*3c70*/  UMOV UR34, 0x0 ;  /* 0x0000000000227882 */ /* 0x000fe20000000000 */
[----:B------:R-:W-:Y:S01]  /*3c80*/  UMOV UR35, 0x4080490 ;  /* 0x0408049000237882 */ /* 0x000fe20000000000 */
[----:B------:R-:W-:Y:S01]  /*3c90*/  UMOV UR32, 0x0 ;  /* 0x0000000000207882 */ /* 0x000fe20000000000 */
[----:B------:R-:W-:Y:S01]  /*3ca0*/  UMOV UR33, 0x4080490 ;  /* 0x0408049000217882 */ /* 0x000fe20000000000 */
[----:B--2---:R-:W-:-:S15]  /*3cb0*/  R2UR UR42, R0 ;  /* 0x00000000002a72ca */ /* 0x004fde00000e0000 */
.L_x_81:
[----:B------:R-:W-:Y:S02]  /*3cc0*/  LEA R0, R10, UR26, 0x3 ;  /* 0x0000001a0a007c11 */ /* 0x000fe4000f8e18ff */
[----:B------:R-:W-:Y:S02]  /*3cd0*/  SHF.L.U32 R2, R9, 0x1f, RZ ;  /* 0x0000001f09027819 */ /* 0x000fe400000006ff */
[----:B------:R-:W-:Y:S01]  /*3ce0*/  PLOP3.LUT P0, PT, PT, PT, UP4, 0x80, 0x8 ;  /* 0x000000000008781c */ /* 0x000fe20003f0f048 */
[----:B------:R-:W-:Y:S01]  /*3cf0*/  VIADD R3, R0, 0x160 ;  /* 0x0000016000037836 */ /* 0x000fe20000000000 */
[----:B-1----:R-:W1:Y:S02]  /*3d00*/  SYNCS.PHASECHK.TRANS64.TRYWAIT P1, [R0+URZ+0x150], R2 ;  /* 0x00015002000075a7 */ /* 0x002e6400080211ff */
[----:B-1-3--:R-:W-:Y:S09]  /*3d10*/  @!P1 BRA `(.L_x_75) ;  /* 0x0000003c00609947 */ /* 0x00aff20003800000 */
.L_x_167:
[----:B------:R-:W-:Y:S01]  /*3d20*/  LEA R4, R10, UR26, 0x4 ;  /* 0x0000001a0a047c11 */ /* 0x000fe2000f8e20ff */
[----:B------:R-:W-:Y:S01]  /*3d30*/  @UP4 ULEA UR4, UR24, UR26, 0x3 ;  /* 0x0000001a18044291 */ /* 0x000fe2000f8e18ff */
[----:B------:R-:W-:Y:S01]  /*3d40*/  PLOP3.LUT P2, PT, PT, PT, PT, 0x80, 0x8 ;  /* 0x000000000008781c */ /* 0x000fe20003f4f070 */
[----:B------:R-:W-:Y:S01]  /*3d50*/  ULEA UR31, UR30, UR26, 0x3 ;  /* 0x0000001a1e1f7291 */ /* 0x000fe2000f8e18ff */
[----:B------:R-:W-:Y:S02]  /*3d60*/  PRMT R3, RZ, 0x654, R3 ;  /* 0x00000654ff037816 */ /* 0x000fe40000000003 */
[----:B------:R-:W2:Y:S01]  /*3d70*/  LDS.128 R4, [R4+0x1e0] ;  /* 0x0001e00004047984 */ /* 0x000ea20000000c00 */
[----:B-1----:R-:W-:Y:S02]  /*3d80*/  @P0 SHF.L.U32 R2, R8, 0x1f, RZ ;  /* 0x0000001f08020819 */ /* 0x002fe400000006ff */
[----:B------:R-:W-:Y:S01]  /*3d90*/  SHF.L.U32 R0, R11, 0x1f, RZ ;  /* 0x0000001f0b007819 */ /* 0x000fe200000006ff */
[----:B------:R-:W-:Y:S01]  /*3da0*/  @!PT LDS RZ, [RZ] ;  /* 0x00000000fffff984 */ /* 0x000fe20000000800 */
[----:B------:R-:W-:Y:S01]  /*3db0*/  @!PT LDS RZ, [RZ] ;  /* 0x00000000fffff984 */ /* 0x000fe20000000800 */
[----:B------:R-:W-:Y:S01]  /*3dc0*/  @!PT LDS RZ, [RZ] ;  /* 0x00000000fffff984 */ /* 0x000fe20000000800 */
[----:B------:R-:W-:Y:S01]  /*3dd0*/  @!PT LDS RZ, [RZ] ;  /* 0x00000000fffff984 */ /* 0x000fe20000000800 */
[----:B------:R1:W-:Y:S06]  /*3de0*/  MEMBAR.ALL.CTA ;  /* 0x0000000000007992 */ /* 0x0003ec0000008000 */
[----:B-1----:R-:W1:Y:S02]  /*3df0*/  FENCE.VIEW.ASYNC.S ;  /* 0x00000000000073c6 */ /* 0x002e640000000000 */
[----:B-1----:R1:W-:Y:S01]  /*3e00*/  SYNCS.ARRIVE.TRANS64.RED.A1T0 RZ, [R3+URZ], RZ ;  /* 0x000000ff03ff79a7 */ /* 0x0023e200081004ff */
[----:B------:R1:W3:Y:S01]  /*3e10*/  @P0 SYNCS.PHASECHK.TRANS64.TRYWAIT P2, [UR4], R2 ;  /* 0x00000002ff0005a7 */ /* 0x0002e20008041104 */
[----:B------:R-:W-:Y:S01]  /*3e20*/  ULEA.HI UR4, UR30, UR30, URZ, 0x1 ;  /* 0x0000001e1e047291 */ /* 0x000fe2000f8f08ff */
[----:B--2---:R-:W-:-:S03]  /*3e30*/  LOP3.LUT P1, RZ, R6, 0x1, RZ, 0xc0, !PT ;  /* 0x0000000106ff7812 */ /* 0x004fc6000782c0ff */
[----:B------:R-:W-:Y:S02]  /*3e40*/  USHF.L.U32 UR11, UR4, 0x4, URZ ;  /* 0x00000004040b7899 */ /* 0x000fe400080006ff */
[----:B------:R-:W-:Y:S02]  /*3e50*/  ULOP3.LUT UR4, UR4, 0xffe, URZ, 0xc0, !UPT ;  /* 0x00000ffe04047892 */ /* 0x000fe4000f8ec0ff */
[----:B------:R-:W-:Y:S02]  /*3e60*/  ULOP3.LUT UR11, UR11, 0xffffffe0, URZ, 0xc0, !UPT ;  /* 0xffffffe00b0b7892 */ /* 0x000fe4000f8ec0ff */
[----:B------:R-:W-:Y:S02]  /*3e70*/  UIADD3 UR4, UPT, UPT, -UR4, UR30, URZ ;  /* 0x0000001e04047290 */ /* 0x000fe4000fffe1ff */
[----:B------:R-:W-:Y:S01]  /*3e80*/  UIADD3 UR11, UPT, UPT, UR42, UR11, URZ ;  /* 0x0000000b2a0b7290 */ /* 0x000fe2000fffe0ff */
[----:B------:R-:W2:Y:S03]  /*3e90*/  SYNCS.PHASECHK.TRANS64.TRYWAIT P0, [UR31+0x190], R0 ;  /* 0x00019000ff0075a7 */ /* 0x000ea6000800111f */
[----:B------:R-:W-:Y:S01]  /*3ea0*/  ULEA UR11, UR4, UR11, 0x14 ;  /* 0x0000000b040b7291 */ /* 0x000fe2000f8ea0ff */
[----:B-123--:R-:W-:Y:S11]  /*3eb0*/  @!P0 BRA `(.L_x_76) ;  /* 0x0000003c000c8947 */ /* 0x00eff60003800000 */
.L_x_169:
[----:B------:R-:W-:Y:S01]  /*3ec0*/  IADD3 R10, PT, PT, R10, 0x1, RZ ;  /* 0x000000010a0a7810 */ /* 0x000fe20007ffe0ff */
[----:B------:R-:W-:Y:S06]  /*3ed0*/  BRA.U !UP4, `(.L_x_77) ;  /* 0x000000010cc07547 */ /* 0x000fec000b800000 */
[----:B------:R-:W-:Y:S01]  /*3ee0*/  UPLOP3.LUT UP2, UPT, UPT, UPT, UPT, 0x40, 0x4 ;  /* 0x000000000004789c */ /* 0x000fe20003f4e870 */
[----:B------:R-:W-:Y:S01]  /*3ef0*/  UMOV UR23, UR41 ;  /* 0x0000002900177c82 */ /* 0x000fe20008000000 */
[----:B------:R-:W-:Y:S01]  /*3f00*/  UMOV UR22, UR40 ;  /* 0x0000002800167c82 */ /* 0x000fe20008000000 */
[----:B------:R-:W-:-:S08]  /*3f10*/  UMOV UR10, UR24 ;  /* 0x00000018000a7c82 */ /* 0x000fd00008000000 */
.L_x_80:
[----:B------:R-:W-:Y:S02]  /*3f20*/  UIADD3 UR23, UPT, UPT, UR23, 0x1, URZ ;  /* 0x0000000117177890 */ /* 0x000fe4000fffe0ff */
[----:B--2---:R-:W-:Y:S02]  /*3f30*/  ULEA UR5, UR10, UR26, 0x3 ;  /* 0x0000001a0a057291 */ /* 0x004fe4000f8e18ff */
[----:B------:R-:W-:Y:S01]  /*3f40*/  UISETP.NE.AND UP3, UPT, UR23, URZ, UPT ;  /* 0x000000ff1700728c */ /* 0x000fe2000bf65270 */
[----:B---3--:R-:W-:Y:S10]  /*3f50*/  @P2 BRA `(.L_x_78) ;  /* 0x00000000000c2947 */ /* 0x008ff40003800000 */
[----:B-1----:R-:W-:Y:S04]  /*3f60*/  SHF.L.U32 R2, R8, 0x1f, RZ ;  /* 0x0000001f08027819 */ /* 0x002fe800000006ff */
[----:B------:R-:W1:Y:S02]  /*3f70*/  SYNCS.PHASECHK.TRANS64.TRYWAIT P0, [UR5], R2 ;  /* 0x00000002ff0075a7 */ /* 0x000e640008001105 */
[----:B-1----:R-:W-:Y:S05]  /*3f80*/  @!P0 BRA `(.L_x_79) ;  /* 0x0000003800f08947 */ /* 0x002fea0003800000 */
.L_x_78:
[----:B------:R-:W-:Y:S01]  /*3f90*/  UISETP.NE.AND UP0, UPT, UR22, 0x1, UPT ;  /* 0x000000011600788c */ /* 0x000fe2000bf05270 */
[----:B------:R-:W-:Y:S01]  /*3fa0*/  PLOP3.LUT P2, PT, PT, PT, PT, 0x80, 0x8 ;  /* 0x000000000008781c */ /* 0x000fe20003f4f070 */
[----:B------:R-:W-:Y:S02]  /*3fb0*/  UIADD3 UR4, UPT, UPT, UR10, 0x1, URZ ;  /* 0x000000010a047890 */ /* 0x000fe4000fffe0ff */
[----:B------:R-:W-:Y:S02]  /*3fc0*/  UIADD3 UR25, UPT, UPT, UR5, 0x90, URZ ;  /* 0x0000009005197890 */ /* 0x000fe4000fffe0ff */
[----:B------:R-:W-:Y:S01]  /*3fd0*/  UISETP.NE.AND UP1, UPT, UR4, 0x12, UPT ;  /* 0x000000120400788c */ /* 0x000fe2000bf25270 */
[----:B------:R-:W-:Y:S01]  /*3fe0*/  PLOP3.LUT P0, PT, PT, PT, UP0, 0x80, 0x8 ;  /* 0x000000000008781c */ /* 0x000fe20003f0f008 */
[----:B------:R-:W-:Y:S02]  /*3ff0*/  UIADD3 UR22, UPT, UPT, UR22, -0x1, URZ ;  /* 0xffffffff16167890 */ /* 0x000fe4000fffe0ff */
[----:B------:R-:W-:Y:S02]  /*4000*/  USEL UR6, URZ, 0x1, UP1 ;  /* 0x00000001ff067887 */ /* 0x000fe40008800000 */
[----:B------:R-:W-:Y:S01]  /*4010*/  USEL UR24, UR4, URZ, UP1 ;  /* 0x000000ff04187287 */ /* 0x000fe20008800000 */
[----:B------:R-:W-:Y:S01]  /*4020*/  UMOV UR7, 0x40004040 ;  /* 0x4000404000077882 */ /* 0x000fe20000000000 */
[----:B------:R-:W-:Y:S02]  /*4030*/  UMOV UR5, 0x40004040 ;  /* 0x4000404000057882 */ /* 0x000fe40000000000 */
[----:B------:R-:W-:Y:S01]  /*4040*/  @UP0 ULEA UR4, UR24, UR26, 0x3 ;  /* 0x0000001a18040291 */ /* 0x000fe2000f8e18ff */
[----:B------:R-:W-:Y:S01]  /*4050*/  LOP3.LUT R8, R8, UR6, RZ, 0x3c, !PT ;  /* 0x0000000608087c12 */ /* 0x000fe2000f8e3cff */
[----:B------:R-:W-:Y:S01]  /*4060*/  ULEA UR6, UR10, UR29, 0x8 ;  /* 0x0000001d0a067291 */ /* 0x000fe2000f8e40ff */
[----:B------:R-:W-:Y:S02]  /*4070*/  UMOV UR21, 0x40004040 ;  /* 0x4000404000157882 */ /* 0x000fe40000000000 */
[----:B-1----:R-:W-:Y:S01]  /*4080*/  @P0 SHF.L.U32 R0, R8, 0x1f, RZ ;  /* 0x0000001f08000819 */ /* 0x002fe200000006ff */
[----:B------:R-:W-:Y:S02]  /*4090*/  UIADD3 UR20, UPT, UPT, UR6, 0x2, URZ ;  /* 0x0000000206147890 */ /* 0x000fe4000fffe0ff */
[----:B------:R-:W-:Y:S01]  /*40a0*/  UIADD3 UR16, UPT, UPT, UR6, 0x4, URZ ;  /* 0x0000000406107890 */ /* 0x000fe2000fffe0ff */
[----:B------:R2:W3:Y:S01]  /*40b0*/  @P0 SYNCS.PHASECHK.TRANS64.TRYWAIT P2, [UR4], R0 ;  /* 0x00000000ff0005a7 */ /* 0x0004e20008041104 */
[----:B------:R-:W-:Y:S02]  /*40c0*/  ULEA UR4, UR10, UR28, 0x9 ;  /* 0x0000001c0a047291 */ /* 0x000fe4000f8e48ff */
[----:B------:R-:W-:Y:S02]  /*40d0*/  UIADD3 UR12, UPT, UPT, UR6, 0x6, URZ ;  /* 0x00000006060c7890 */ /* 0x000fe4000fffe0ff */
[----:B------:R-:W-:Y:S02]  /*40e0*/  UIADD3 UR18, UPT, UPT, UR4, 0x2, URZ ;  /* 0x0000000204127890 */ /* 0x000fe4000fffe0ff */
[----:B------:R-:W-:Y:S02]  /*40f0*/  UIADD3 UR14, UPT, UPT, UR4, 0x4, URZ ;  /* 0x00000004040e7890 */ /* 0x000fe4000fffe0ff */
[----:B------:R-:W-:Y:S01]  /*4100*/  UIADD3 UR8, UPT, UPT, UR4, 0x6, URZ ;  /* 0x0000000604087890 */ /* 0x000fe2000fffe0ff */
[----:B------:R2:W-:Y:S01]  /*4110*/  UTCHMMA gdesc[UR4], gdesc[UR6], tmem[UR11], tmem[UR38], idesc[UR39], UP2 ;  /* 0x00ff2606040075ea */ /* 0x0005e2000900000b */
[----:B------:R-:W-:Y:S01]  /*4120*/  UPLOP3.LUT UP2, UPT, UPT, UPT, UPT, 0x80, 0x8 ;  /* 0x000000000008789c */ /* 0x000fe20003f4f070 */
[----:B------:R-:W-:Y:S01]  /*4130*/  UMOV UR19, 0x40004040 ;  /* 0x4000404000137882 */ /* 0x000fe20000000000 */
[----:B------:R-:W-:Y:S01]  /*4140*/  UMOV UR17, 0x40004040 ;  /* 0x4000404000117882 */ /* 0x000fe20000000000 */
[----:B------:R2:W-:Y:S01]  /*4150*/  UTCHMMA gdesc[UR18], gdesc[UR20], tmem[UR11], tmem[UR36], idesc[UR37], UPT ;  /* 0x00ff2414120075ea */ /* 0x0005e2000b80000b */
[----:B------:R-:W-:Y:S01]  /*4160*/  UMOV UR15, 0x40004040 ;  /* 0x40004040000f7882 */ /* 0x000fe20000000000 */
[----:B------:R-:W-:Y:S01]  /*4170*/  UMOV UR13, 0x40004040 ;  /* 0x40004040000d7882 */ /* 0x000fe20000000000 */
[----:B------:R-:W-:Y:S01]  /*4180*/  UMOV UR9, 0x40004040 ;  /* 0x4000404000097882 */ /* 0x000fe20000000000 */
[----:B------:R2:W-:Y:S01]  /*4190*/  UTCHMMA gdesc[UR14], gdesc[UR16], tmem[UR11], tmem[UR34], idesc[UR35], UPT ;  /* 0x00ff22100e0075ea */ /* 0x0005e2000b80000b */
[----:B------:R2:W-:Y:S01]  /*41a0*/  UTCHMMA gdesc[UR8], gdesc[UR12], tmem[UR11], tmem[UR32], idesc[UR33], UPT ;  /* 0x00ff200c080075ea */ /* 0x0005e2000b80000b */
[----:B------:R2:W-:Y:S01]  /*41b0*/  UTCBAR.MULTICAST [UR25], URZ, UR27 ;  /* 0x000000ff190073e9 */ /* 0x0005e2000800081b */
[----:B------:R-:W-:Y:S01]  /*41c0*/  UMOV UR10, UR24 ;  /* 0x00000018000a7c82 */ /* 0x000fe20008000000 */
[----:B------:R-:W-:Y:S05]  /*41d0*/  BRA.U UP3, `(.L_x_80) ;  /* 0xfffffffd03507547 */ /* 0x000fea000b83ffff */
.L_x_77:
[----:B--2---:R-:W-:Y:S01]  /*41e0*/  UIADD3 UR4, UPT, UPT, UR30, 0x1, URZ ;  /* 0x000000011e047890 */ /* 0x004fe2000fffe0ff */
[C---:B------:R-:W-:Y:S01]  /*41f0*/  ISETP.NE.AND P0, PT, R10.reuse, 0x2, PT ;  /* 0x000000020a00780c */ /* 0x040fe20003f05270 */
[----:B------:R-:W-:Y:S02]  /*4200*/  UIADD3 UR5, UPT, UPT, UR31, 0x170, URZ ;  /* 0x000001701f057890 */ /* 0x000fe4000fffe0ff */
[----:B------:R-:W-:Y:S01]  /*4210*/  UISETP.NE.AND UP0, UPT, UR4, 0x4, UPT ;  /* 0x000000040400788c */ /* 0x000fe2000bf05270 */
[----:B-1----:R-:W-:Y:S02]  /*4220*/  SEL R0, RZ, 0x1, P0 ;  /* 0x00000001ff007807 */ /* 0x002fe40000000000 */
[----:B------:R-:W-:Y:S01]  /*4230*/  SEL R10, R10, RZ, P0 ;  /* 0x000000ff0a0a7207 */ /* 0x000fe20000000000 */
[----:B------:R-:W-:Y:S01]  /*4240*/  USEL UR6, URZ, 0x1, UP0 ;  /* 0x00000001ff067887 */ /* 0x000fe20008000000 */
[----:B------:R-:W-:Y:S01]  /*4250*/  LOP3.LUT R9, R9, R0, RZ, 0x3c, !PT ;  /* 0x0000000009097212 */ /* 0x000fe200078e3cff */
[----:B------:R-:W-:Y:S01]  /*4260*/  USEL UR30, UR4, URZ, UP0 ;  /* 0x000000ff041e7287 */ /* 0x000fe20008000000 */
[----:B------:R1:W-:Y:S03]  /*4270*/  UTCBAR [UR5], URZ ;  /* 0x000000ff050073e9 */ /* 0x0003e600080000ff */
[----:B------:R-:W-:Y:S01]  /*4280*/  LOP3.LUT R11, R11, UR6, RZ, 0x3c, !PT ;  /* 0x000000060b0b7c12 */ /* 0x000fe2000f8e3cff */
[----:B------:R-:W-:Y:S07]  /*4290*/  @P1 BRA `(.L_x_81) ;  /* 0xfffffff800881947 */ /* 0x000fee000383ffff */
[----:B------:R-:W2:Y:S01]  /*42a0*/  S2UR UR8, SR_CgaCtaId ;  /* 0x00000000000879c3 */ /* 0x000ea20000008800 */
[----:B------:R-:W-:Y:S01]  /*42b0*/  ELECT P0, URZ, PT ;  /* 0x0000000000ff782f */ /* 0x000fe20003800000 */
[----:B------:R-:W-:Y:S01]  /*42c0*/  IMAD.MOV.U32 R0, RZ, RZ, 0x1 ;  /* 0x00000001ff007424 */ /* 0x000fe200078e00ff */
[----:B------:R-:W-:Y:S01]  /*42d0*/  UIADD3 UR26, UPT, UPT, UR26, 0x190, URZ ;  /* 0x000001901a1a7890 */ /* 0x000fe2000fffe0ff */
[----:B------:R-:W-:Y:S01]  /*42e0*/  SHF.L.U32 R2, R11, 0x1f, RZ ;  /* 0x0000001f0b027819 */ /* 0x000fe200000006ff */
[----:B------:R-:W-:-:S03]  /*42f0*/  UMOV UR4, 0x40 ;  /* 0x0000004000047882 */ /* 0x000fc60000000000 */
[----:B------:R-:W-:Y:S01]  /*4300*/  UVIRTCOUNT.DEALLOC.SMPOOL 0x80 ;  /* 0x000000800000784c */ /* 0x000fe20000000000 */
[----:B--2---:R-:W-:Y:S02]  /*4310*/  ULEA UR8, UR8, UR4, 0x18 ;  /* 0x0000000408087291 */ /* 0x004fe4000f8ec0ff */
[----:B------:R-:W-:-:S07]  /*4320*/  ULEA UR4, UR30, UR26, 0x3 ;  /* 0x0000001a1e047291 */ /* 0x000fce000f8e18ff */
[----:B------:R2:W-:Y:S02]  /*4330*/  @P0 STS.U8 [UR8+0x1c], R0 ;  /* 0x00001c00ff000988 */ /* 0x0005e40008000008 */
[----:B------:R-:W4:Y:S02]  /*4340*/  SYNCS.PHASECHK.TRANS64.TRYWAIT P0, [UR4], R2 ;  /* 0x00000002ff0075a7 */ /* 0x000f240008001104 */
[----:B--2-4-:R-:W-:Y:S05]  /*4350*/  @!P0 BRA `(.L_x_82) ;  /* 0x0000003800148947 */ /* 0x014fea0003800000 */
.L_x_172:
[----:B------:R-:W-:-:S04]  /*4360*/  UIADD3 UR4, UPT, UPT, UR30, 0x1, URZ ;  /* 0x000000011e047890 */ /* 0x000fc8000fffe0ff */
[----:B------:R-:W-:-:S04]  /*4370*/  UISETP.NE.AND UP0, UPT, UR4, 0x4, UPT ;  /* 0x000000040400788c */ /* 0x000fc8000bf05270 */
[----:B------:R-:W-:Y:S02]  /*4380*/  USEL UR6, URZ, 0x1, UP0 ;  /* 0x00000001ff067887 */ /* 0x000fe40008000000 */
[----:B------:R-:W-:-:S04]  /*4390*/  USEL UR4, UR4, URZ, UP0 ;  /* 0x000000ff04047287 */ /* 0x000fc80008000000 */
[----:B-1----:R-:W-:Y:S01]  /*43a0*/  ULEA UR5, UR4, UR26, 0x3 ;  /* 0x0000001a04057291 */ /* 0x002fe2000f8e18ff */
[----:B--2---:R-:W-:-:S04]  /*43b0*/  LOP3.LUT R2, R11, UR6, RZ, 0x3c, !PT ;  /* 0x000000060b027c12 */ /* 0x004fc8000f8e3cff */
[----:B------:R-:W-:-:S04]  /*43c0*/  SHF.L.U32 R3, R2, 0x1f, RZ ;  /* 0x0000001f02037819 */ /* 0x000fc800000006ff */
[----:B------:R-:W1:Y:S02]  /*43d0*/  SYNCS.PHASECHK.TRANS64.TRYWAIT P0, [UR5], R3 ;  /* 0x00000003ff0075a7 */ /* 0x000e640008001105 */
[----:B-1----:R-:W-:Y:S05]  /*43e0*/  @!P0 BRA `(.L_x_83) ;  /* 0x0000003800088947 */ /* 0x002fea0003800000 */
.L_x_174:
        /* <DEDUP_REMOVED lines=9> */
.L_x_176:
[----:B------:R-:W-:-:S04]  /*4480*/  UIADD3 UR4, UPT, UPT, UR4, 0x1, URZ ;  /* 0x0000000104047890 */ /* 0x000fc8000fffe0ff */
[----:B------:R-:W-:-:S04]  /*4490*/  UISETP.NE.AND UP0, UPT, UR4, 0x4, UPT ;  /* 0x000000040400788c */ /* 0x000fc8000bf05270 */
[----:B------:R-:W-:Y:S02]  /*44a0*/  USEL UR5, URZ, 0x1, UP0 ;  /* 0x00000001ff057887 */ /* 0x000fe40008000000 */
[----:B------:R-:W-:-:S04]  /*44b0*/  USEL UR4, UR4, URZ, UP0 ;  /* 0x000000ff04047287 */ /* 0x000fc80008000000 */
[----:B------:R-:W-:Y:S01]  /*44c0*/  ULEA UR4, UR4, UR26, 0x3 ;  /* 0x0000001a04047291 */ /* 0x000fe2000f8e18ff */
[----:B------:R-:W-:-:S04]  /*44d0*/  LOP3.LUT R2, R2, UR5, RZ, 0x3c, !PT ;  /* 0x0000000502027c12 */ /* 0x000fc8000f8e3cff */
[----:B------:R-:W-:-:S04]  /*44e0*/  SHF.L.U32 R2, R2, 0x1f, RZ ;  /* 0x0000001f02027819 */ /* 0x000fc800000006ff */
[----:B------:R-:W2:Y:S02]  /*44f0*/  SYNCS.PHASECHK.TRANS64.TRYWAIT P0, [UR4], R2 ;  /* 0x00000002ff0075a7 */ /* 0x000ea40008001104 */
[----:B--2---:R-:W-:Y:S05]  /*4500*/  @!P0 BRA `(.L_x_85) ;  /* 0x0000003400f08947 */ /* 0x004fea0003800000 */
.L_x_178:
[----:B------:R-:W-:Y:S01]  /*4510*/  NOP ;  /* 0x0000000000007918 */ /* 0x000fe20000000000 */
[----:B-1----:R-:W1:Y:S01]  /*4520*/  LDS R0, [UR8+0x14] ;  /* 0x00001408ff007984 */ /* 0x002e620008000800 */
[----:B------:R-:W-:Y:S01]  /*4530*/  ULOP3.LUT UR4, UR42, 0xffff, URZ, 0xc0, !UPT ;  /* 0x0000ffff2a047892 */ /* 0x000fe2000f8ec0ff */
[----:B------:R-:W-:Y:S01]  /*4540*/  UMOV UR5, 0xffff ;  /* 0x0000ffff00057882 */ /* 0x000fe20000000000 */
[----:B------:R-:W-:Y:S02]  /*4550*/  UMOV UR6, 0x1 ;  /* 0x0000000100067882 */ /* 0x000fe40000000000 */
[----:B------:R-:W-:-:S04]  /*4560*/  USHF.R.U32.HI UR4, URZ, 0x5, UR4 ;  /* 0x00000005ff047899 */ /* 0x000fc80008011604 */
[----:B------:R-:W-:Y:S02]  /*4570*/  USHF.L.U32 UR5, UR5, UR4, URZ ;  /* 0x0000000405057299 */ /* 0x000fe400080006ff */
[----:B------:R-:W-:-:S04]  /*4580*/  USHF.L.U32 UR4, UR6, UR4, URZ ;  /* 0x0000000406047299 */ /* 0x000fc800080006ff */
[----:B-1----:R-:W-:-:S04]  /*4590*/  LOP3.LUT R0, R0, UR5, RZ, 0xc0, !PT ;  /* 0x0000000500007c12 */ /* 0x002fc8000f8ec0ff */
[----:B------:R-:W-:-:S13]  /*45a0*/  ISETP.NE.AND P0, PT, R0, UR5, PT ;  /* 0x0000000500007c0c */ /* 0x000fda000bf05270 */
[----:B------:R-:W-:Y:S05]  /*45b0*/  @P0 BRA `(.L_x_86) ;  /* 0x0000000000580947 */ /* 0x000fea0003800000 */
[----:B------:R-:W1:Y:S02]  /*45c0*/  LDS R0, [UR8+0x18] ;  /* 0x00001808ff007984 */ /* 0x000e640008000800 */
[----:B-1----:R-:W-:-:S04]  /*45d0*/  LOP3.LUT R0, R0, UR4, RZ, 0xc0, !PT ;  /* 0x0000000400007c12 */ /* 0x002fc8000f8ec0ff */
[----:B------:R-:W-:-:S13]  /*45e0*/  ISETP.NE.AND P0, PT, R0, UR4, PT ;  /* 0x0000000400007c0c */ /* 0x000fda000bf05270 */
[----:B------:R-:W-:Y:S05]  /*45f0*/  @P0 BRA `(.L_x_87) ;  /* 0x00000000003c0947 */ /* 0x000fea0003800000 */
[----:B------:R-:W1:Y:S01]  /*4600*/  S2R R2, SR_LANEID ;  /* 0x0000000000027919 */ /* 0x000e620000000000 */
[----:B------:R-:W-:-:S06]  /*4610*/  ULOP3.LUT UR5, URZ, UR5, URZ, 0x33, !UPT ;  /* 0x00000005ff057292 */ /* 0x000fcc000f8e33ff */
[----:B------:R-:W-:-:S04]  /*4620*/  IMAD.U32 R0, RZ, RZ, UR5 ;  /* 0x00000005ff007e24 */ /* 0x000fc8000f8e00ff */
[----:B------:R2:W4:Y:S02]  /*4630*/  REDUX UR7, R0 ;  /* 0x00000000000773c4 */ /* 0x0005240000000000 */
[----:B------:R1:W-:Y:S01]  /*4640*/  UTCATOMSWS.AND URZ, UR5 ;  /* 0x0000000500ff79e3 */ /* 0x0003e20008000000 */
[----:B--2---:R-:W-:Y:S01]  /*4650*/  LOP3.LUT R0, RZ, UR4, RZ, 0x33, !PT ;  /* 0x00000004ff007c12 */ /* 0x004fe2000f8e33ff */
[----:B------:R-:W-:Y:S02]  /*4660*/  VOTEU.ANY UR4, UPT, PT ;  /* 0x0000000000047886 */ /* 0x000fe400038e0100 */
[----:B------:R-:W-:Y:S02]  /*4670*/  UFLO.U32 UR4, UR4 ;  /* 0x00000004000472bd */ /* 0x000fe400080e0000 */
[----:B------:R-:W2:Y:S04]  /*4680*/  REDUX UR6, R0 ;  /* 0x00000000000673c4 */ /* 0x000ea80000000000 */
[----:B-1----:R-:W-:-:S02]  /*4690*/  ISETP.EQ.U32.AND P0, PT, R2, UR4, PT ;  /* 0x0000000402007c0c */ /* 0x002fc4000bf02070 */
[----:B----4-:R-:W-:-:S11]  /*46a0*/  MOV R2, UR7 ;  /* 0x0000000700027c02 */ /* 0x010fd60008000f00 */
[----:B------:R1:W-:Y:S01]  /*46b0*/  @P0 ATOMS.AND RZ, [UR8+0x14], R2 ;  /* 0x00001402ffff098c */ /* 0x0003e2000a800008 */
[----:B--2---:R-:W-:-:S05]  /*46c0*/  IMAD.U32 R0, RZ, RZ, UR6 ;  /* 0x00000006ff007e24 */ /* 0x004fca000f8e00ff */
[----:B------:R1:W-:Y:S01]  /*46d0*/  @P0 ATOMS.AND RZ, [UR8+0x18], R0 ;  /* 0x00001800ffff098c */ /* 0x0003e2000a800008 */
[----:B------:R-:W-:Y:S05]  /*46e0*/  BRA `(.L_x_88) ;  /* 0x0000000000147947 */ /* 0x000fea0003800000 */
.L_x_87:
[----:B------:R-:W-:Y:S02]  /*46f0*/  MOV R2, 0x4710 ;  /* 0x0000471000027802 */ /* 0x000fe40000000f00 */
[----:B---3-5:R-:W-:Y:S05]  /*4700*/  CALL.REL.NOINC `($__internal_0_$__cuda_sm10x_tcgen05_guardrail_trap_col_being_dealloced_not_returned_by_alloc) ;  /* 0x0000003800207944 */ /* 0x028fea0003c00000 */
[----:B------:R-:W-:Y:S05]  /*4710*/  BRA `(.L_x_88) ;  /* 0x0000000000087947 */ /* 0x000fea0003800000 */
.L_x_86:
[----:B------:R-:W-:Y:S02]  /*4720*/  MOV R2, 0x4740 ;  /* 0x0000474000027802 */ /* 0x000fe40000000f00 */
[----:B---3-5:R-:W-:Y:S05]  /*4730*/  CALL.REL.NOINC `($__internal_2_$__cuda_sm10x_tcgen05_guardrail_trap_unallocated_columns_being_dealloced) ;  /* 0x00000038002c7944 */ /* 0x028fea0003c00000 */
.L_x_88:
[----:B------:R-:W-:Y:S01]  /*4740*/  NOP ;  /* 0x0000000000007918 */ /* 0x000fe20000000000 */
[----:B------:R-:W-:Y:S05]  /*4750*/  EXIT ;  /* 0x000000000000794d */ /* 0x000fea0003800000 */
.L_x_70:
[----:B------:R-:W-:-:S09]  /*4760*/  UISETP.NE.OR UP0, UPT, UR18, 0x3, !UP3 ;  /* 0x000000031200788c */ /* 0x000fd2000df05670 */
[----:B------:R-:W-:Y:S05]  /*4770*/  BRA.U UP0, `(.L_x_89) ;  /* 0x0000000d00807547 */ /* 0x000fea000b800000 */
[----:B------:R-:W2:Y:S01]  /*4780*/  LDCU.64 UR4, c[0x0][0x888] ;  /* 0x00011100ff0477ac */ /* 0x000ea20008000a00 */
[----:B------:R-:W3:Y:S01]  /*4790*/  S2UR UR6, SR_CgaCtaId ;  /* 0x00000000000679c3 */ /* 0x000ee20000008800 */
[----:B------:R-:W-:Y:S02]  /*47a0*/  HFMA2 R9, -RZ, RZ, 0, 0 ;  /* 0x00000000ff097431 */ /* 0x000fe400000001ff */
[----:B------:R-:W-:Y:S01]  /*47b0*/  IMAD.MOV.U32 R11, RZ, RZ, 0x1 ;  /* 0x00000001ff0b7424 */ /* 0x000fe200078e00ff */
[----:B------:R-:W4:Y:S01]  /*47c0*/  LDCU UR30, c[0x0][0x370] ;  /* 0x00006e00ff1e77ac */ /* 0x000f220008000800 */
[----:B------:R-:W-:Y:S01]  /*47d0*/  IMAD.MOV.U32 R10, RZ, RZ, RZ ;  /* 0x000000ffff0a7224 */ /* 0x000fe200078e00ff */
[----:B------:R-:W-:Y:S01]  /*47e0*/  MOV R8, 0x1000 ;  /* 0x0000100000087802 */ /* 0x000fe20000000f00 */
[----:B------:R-:W1:Y:S01]  /*47f0*/  LDCU.128 UR32, c[0x0][0xb10] ;  /* 0x00016200ff2077ac */ /* 0x000e620008000c00 */
[----:B------:R-:W4:Y:S01]  /*4800*/  LDC.64 R12, c[0x0][0x348] ;  /* 0x0000d200ff0c7b82 */ /* 0x000f220000000a00 */
[----:B------:R-:W1:Y:S01]  /*4810*/  LDCU UR27, c[0x0][0x374] ;  /* 0x00006e80ff1b77ac */ /* 0x000e620008000800 */
[----:B------:R-:W4:Y:S01]  /*4820*/  LDCU.64 UR28, c[0x0][0x890] ;  /* 0x00011200ff1c77ac */ /* 0x000f220008000a00 */
[----:B--2---:R-:W-:Y:S01]  /*4830*/  UISETP.NE.U32.AND UP0, UPT, UR4, URZ, UPT ;  /* 0x000000ff0400728c */ /* 0x004fe2000bf05070 */
[----:B------:R-:W2:Y:S01]  /*4840*/  LDCU UR16, c[0x0][0xb0c] ;  /* 0x00016180ff1077ac */ /* 0x000ea20008000800 */
[----:B------:R-:W2:Y:S01]  /*4850*/  LDCU UR39, c[0x0][0xb20] ;  /* 0x00016400ff2777ac */ /* 0x000ea20008000800 */
[----:B------:R-:W2:Y:S01]  /*4860*/  LDCU UR4, c[0x0][0xb30] ;  /* 0x00016600ff0477ac */ /* 0x000ea20008000800 */
[----:B------:R-:W-:Y:S01]  /*4870*/  UMOV UR24, 0x400 ;  /* 0x0000040000187882 */ /* 0x000fe20000000000 */
[----:B-1----:R-:W-:-:S02]  /*4880*/  UIMAD.WIDE.U32 UR8, UR27, UR35, URZ ;  /* 0x000000231b0872a5 */ /* 0x002fc4000f8e00ff */
[----:B---3--:R-:W-:Y:S02]  /*4890*/  ULEA UR24, UR6, UR24, 0x18 ;  /* 0x0000001806187291 */ /* 0x008fe4000f8ec0ff */
[----:B----4-:R-:W-:Y:S02]  /*48a0*/  UIMAD.WIDE.U32 UR6, UR30, UR32, URZ ;  /* 0x000000201e0672a5 */ /* 0x010fe4000f8e00ff */
[----:B------:R-:W-:Y:S02]  /*48b0*/  UISETP.NE.U32.AND UP6, UPT, UR28, URZ, UPT ;  /* 0x000000ff1c00728c */ /* 0x000fe4000bfc5070 */
[----:B------:R-:W-:Y:S02]  /*48c0*/  UISETP.NE.AND.EX UP5, UPT, UR5, URZ, UPT, UP0 ;  /* 0x000000ff0500728c */ /* 0x000fe4000bfa5300 */
[----:B------:R-:W-:Y:S01]  /*48d0*/  UISETP.NE.AND UP0, UPT, UR42, 0x1, UPT ;  /* 0x000000012a00788c */ /* 0x000fe2000bf05270 */
[----:B------:R-:W-:Y:S01]  /*48e0*/  UMOV UR6, UR7 ;  /* 0x0000000700067c82 */ /* 0x000fe20008000000 */
[----:B------:R-:W-:Y:S01]  /*48f0*/  UMOV UR31, UR9 ;  /* 0x00000009001f7c82 */ /* 0x000fe20008000000 */
[----:B------:R-:W-:-:S02]  /*4900*/  USEL UR38, URZ, 0x1, UP4 ;  /* 0x00000001ff267887 */ /* 0x000fc4000a000000 */
[----:B--2---:R-:W-:Y:S01]  /*4910*/  UISETP.NE.AND UP0, UPT, UR16, 0x1, UPT ;  /* 0x000000011000788c */ /* 0x004fe2000bf05270 */
[----:B------:R-:W-:Y:S01]  /*4920*/  UMOV UR25, URZ ;  /* 0x000000ff00197c82 */ /* 0x000fe20008000000 */
[----:B------:R-:W-:Y:S02]  /*4930*/  UPLOP3.LUT UP4, UPT, UPT, UPT, UPT, 0x40, 0x4 ;  /* 0x000000000004789c */ /* 0x000fe40003f8e870 */
[----:B------:R-:W-:Y:S01]  /*4940*/  UISETP.GE.AND UP2, UPT, UR42, 0x1, UPT ;  /* 0x000000012a00788c */ /* 0x000fe2000bf46270 */
[----:B------:R-:W1:Y:S01]  /*4950*/  LDCU.64 UR14, c[0x0][0xb28] ;  /* 0x00016500ff0e77ac */ /* 0x000e620008000a00 */
[----:B------:R-:W-:Y:S02]  /*4960*/  UISETP.NE.AND.EX UP6, UPT, UR29, URZ, UPT, UP6 ;  /* 0x000000ff1d00728c */ /* 0x000fe4000bfc5360 */
[----:B------:R-:W-:Y:S02]  /*4970*/  USHF.R.U32.HI UR37, URZ, UR33, UR6 ;  /* 0x00000021ff257299 */ /* 0x000fe40008011606 */
[----:B------:R-:W-:-:S02]  /*4980*/  USHF.R.U32.HI UR31, URZ, UR39, UR31 ;  /* 0x00000027ff1f7299 */ /* 0x000fc4000801161f */
[----:B------:R-:W-:Y:S02]  /*4990*/  UISETP.NE.AND UP0, UPT, UR34, 0x1, UPT ;  /* 0x000000012200788c */ /* 0x000fe4000bf05270 */
[----:B------:R-:W-:-:S11]  /*49a0*/  UISETP.NE.AND UP3, UPT, UR4, 0x1, UPT ;  /* 0x000000010400788c */ /* 0x000fd6000bf65270 */
.L_x_97:
[C---:B------:R-:W-:Y:S02]  /*49b0*/  LEA R3, R10.reuse, UR24, 0x3 ;  /* 0x000000180a037c11 */ /* 0x040fe4000f8e18ff */
[----:B------:R-:W-:Y:S02]  /*49c0*/  SHF.L.U32 R0, R9, 0x1f, RZ ;  /* 0x0000001f09007819 */ /* 0x000fe400000006ff */
[----:B------:R-:W-:Y:S02]  /*49d0*/  LEA R4, R10, UR24, 0x4 ;  /* 0x000000180a047c11 */ /* 0x000fe4000f8e20ff */
[----:B--2---:R-:W2:Y:S02]  /*49e0*/  SYNCS.PHASECHK.TRANS64.TRYWAIT P0, [R3+URZ+0x150], R0 ;  /* 0x00015000030075a7 */ /* 0x004ea400080011ff */
[----:B--2---:R-:W-:Y:S05]  /*49f0*/  @!P0 BRA `(.L_x_90) ;  /* 0x0000003000cc8947 */ /* 0x004fea0003800000 */
.L_x_179:
        /* <DEDUP_REMOVED lines=8> */
[----:B---3--:R-:W-:Y:S11]  /*4a80*/  LOP3.LUT P0, RZ, R6, 0x1, RZ, 0xc0, !PT ;  /* 0x0000000106ff7812 */ /* 0x008ff6000780c0ff */
[----:B------:R-:W-:Y:S02]  /*4a90*/  @!UPT UIADD3 URZ, UPT, UPT, URZ, URZ, URZ ;  /* 0x000000fffffff290 */ /* 0x000fe4000fffe0ff */
[----:B----4-:R-:W-:Y:S01]  /*4aa0*/  VOTEU.ANY UP2, P0 ;  /* 0x0000000000ff7886 */ /* 0x010fe20000040100 */
[----:B------:R-:W-:Y:S11]  /*4ab0*/  PLOP3.LUT P0, PT, PT, PT, UP2, 0x80, 0x8 ;  /* 0x000000000008781c */ /* 0x000ff60003f0f028 */
[----:B------:R-:W-:Y:S02]  /*4ac0*/  @!UPT UIADD3 URZ, UPT, UPT, URZ, URZ, URZ ;  /* 0x000000fffffff290 */ /* 0x000fe4000fffe0ff */
[----:B--2---:R-:W-:Y:S02]  /*4ad0*/  @P0 SHF.R.U32.HI R0, RZ, 0x10, R5 ;  /* 0x00000010ff000819 */ /* 0x004fe40000011605 */
[----:B------:R-:W-:Y:S02]  /*4ae0*/  @P0 MOV R2, R4 ;  /* 0x0000000400020202 */ /* 0x000fe40000000f00 */
[----:B------:R-:W-:Y:S01]  /*4af0*/  @P0 R2UR UR4, R0 ;  /* 0x00000000000402ca */ /* 0x000fe200000e0000 */
[----:B------:R-:W-:Y:S01]  /*4b00*/  VIADD R0, R3, 0x160 ;  /* 0x0000016003007836 */ /* 0x000fe20000000000 */
[----:B------:R-:W-:Y:S02]  /*4b10*/  @P0 LOP3.LUT R4, R5, 0xffff, RZ, 0xc0, !PT ;  /* 0x0000ffff05040812 */ /* 0x000fe400078ec0ff */
[----:B------:R-:W-:Y:S02]  /*4b20*/  @P0 R2UR UR6, R2 ;  /* 0x00000000020602ca */ /* 0x000fe400000e0000 */
[----:B------:R-:W-:Y:S02]  /*4b30*/  PRMT R0, RZ, 0x654, R0 ;  /* 0x00000654ff007816 */ /* 0x000fe40000000000 */
[----:B------:R-:W-:Y:S02]  /*4b40*/  @P0 R2UR UR5, R4 ;  /* 0x00000000040502ca */ /* 0x000fe400000e0000 */
[----:B------:R2:W-:Y:S03]  /*4b50*/  SYNCS.ARRIVE.TRANS64.RED.A1T0 RZ, [R0+URZ], RZ ;  /* 0x000000ff00ff79a7 */ /* 0x0005e600081004ff */
[----:B------:R-:W-:Y:S04]  /*4b60*/  @UP2 UMOV UR26, UR4 ;  /* 0x00000004001a2c82 */ /* 0x000fe80008000000 */
[----:B------:R-:W-:Y:S04]  /*4b70*/  @UP2 UMOV UR13, UR6 ;  /* 0x00000006000d2c82 */ /* 0x000fe80008000000 */
[----:B------:R-:W-:Y:S01]  /*4b80*/  @UP2 UMOV UR7, UR5 ;  /* 0x0000000500072c82 */ /* 0x000fe20008000000 */
[----:B------:R-:W-:Y:S05]  /*4b90*/  BRA.U !UP0, `(.L_x_91) ;  /* 0x0000000108c07547 */ /* 0x000fea000b800000 */
[----:B------:R-:W-:Y:S02]  /*4ba0*/  UIMAD.WIDE.U32 UR10, UR7, UR35, URZ ;  /* 0x00000023070a72a5 */ /* 0x000fe4000f8e00ff */
[----:B------:R-:W-:Y:S02]  /*4bb0*/  UP2UR UR12, UPR, URZ, 0x4 ;  /* 0x00000004ff0c7883 */ /* 0x000fe40008000000 */
[----:B------:R-:W-:Y:S02]  /*4bc0*/  UISETP.NE.AND UP2, UPT, UR34, 0x1, UPT ;  /* 0x000000012200788c */ /* 0x000fe4000bf45270 */
[----:B------:R-:W-:Y:S02]  /*4bd0*/  UIMAD.WIDE.U32 UR18, UR13, UR32, URZ ;  /* 0x000000200d1272a5 */ /* 0x000fe4000f8e00ff */
[----:B------:R-:W-:Y:S02]  /*4be0*/  USEL UR4, UR27, UR31, !UP2 ;  /* 0x0000001f1b047287 */ /* 0x000fe4000d000000 */
[----:B------:R-:W-:Y:S02]  /*4bf0*/  UISETP.NE.AND UP0, UPT, UR16, 0x1, UPT ;  /* 0x000000011000788c */ /* 0x000fe4000bf05270 */
[----:B------:R-:W-:Y:S02]  /*4c00*/  UP2UR UR17, UPR, URZ, 0x2 ;  /* 0x00000002ff117883 */ /* 0x000fe40008000000 */
[----:B------:R-:W-:Y:S02]  /*4c10*/  UISETP.NE.AND UP1, UPT, UR42, 0x1, UPT ;  /* 0x000000012a00788c */ /* 0x000fe4000bf25270 */
[----:B-1----:R-:W-:Y:S02]  /*4c20*/  UIMAD.WIDE.U32 UR20, UR4, UR14, URZ ;  /* 0x0000000e041472a5 */ /* 0x002fe4000f8e00ff */
[----:B------:R-:W-:Y:S01]  /*4c30*/  USEL UR8, UR30, UR37, !UP0 ;  /* 0x000000251e087287 */ /* 0x000fe2000c000000 */
[----:B------:R-:W-:Y:S02]  /*4c40*/  UMOV UR5, UR11 ;  /* 0x0000000b00057c82 */ /* 0x000fe40008000000 */
[----:B------:R-:W-:Y:S02]  /*4c50*/  USHF.R.U32.HI UR6, URZ, UR39, UR5 ;  /* 0x00000027ff067299 */ /* 0x000fe40008011605 */
[----:B------:R-:W-:Y:S02]  /*4c60*/  UIMAD.WIDE.U32 UR22, UR8, UR14, URZ ;  /* 0x0000000e081672a5 */ /* 0x000fe4000f8e00ff */
[----:B------:R-:W-:Y:S02]  /*4c70*/  USEL UR6, UR7, UR6, !UP2 ;  /* 0x0000000607067287 */ /* 0x000fe4000d000000 */
[----:B------:R-:W-:Y:S02]  /*4c80*/  UISETP.NE.AND UP2, UPT, UR12, URZ, UPT ;  /* 0x000000ff0c00728c */ /* 0x000fe4000bf45270 */
[----:B------:R-:W-:Y:S01]  /*4c90*/  UIMAD.WIDE.U32 UR10, UR6, UR14, URZ ;  /* 0x0000000e060a72a5 */ /* 0x000fe2000f8e00ff */
[----:B------:R-:W-:Y:S02]  /*4ca0*/  UMOV UR5, UR19 ;  /* 0x0000001300057c82 */ /* 0x000fe40008000000 */
[----:B------:R-:W-:Y:S03]  /*4cb0*/  USHF.R.U32.HI UR9, URZ, UR33, UR5 ;  /* 0x00000021ff097299 */ /* 0x000fe60008011605 */
[----:B------:R-:W-:Y:S02]  /*4cc0*/  UMOV UR5, UR21 ;  /* 0x0000001500057c82 */ /* 0x000fe40008000000 */
[----:B------:R-:W-:Y:S03]  /*4cd0*/  @UP1 USHF.R.U32.HI UR4, URZ, UR15, UR5 ;  /* 0x0000000fff041299 */ /* 0x000fe60008011605 */
[----:B------:R-:W-:Y:S01]  /*4ce0*/  UMOV UR5, UR23 ;  /* 0x0000001700057c82 */ /* 0x000fe20008000000 */
[----:B------:R-:W-:Y:S02]  /*4cf0*/  UIMAD UR4, UR42, UR4, URZ ;  /* 0x000000042a0472a4 */ /* 0x000fe4000f8e02ff */
[----:B------:R-:W-:Y:S02]  /*4d00*/  @UP1 USHF.R.U32.HI UR8, URZ, UR15, UR5 ;  /* 0x0000000fff081299 */ /* 0x000fe40008011605 */
[----:B------:R-:W-:Y:S02]  /*4d10*/  USEL UR5, UR13, UR9, !UP0 ;  /* 0x000000090d057287 */ /* 0x000fe4000c000000 */
[----:B------:R-:W-:Y:S02]  /*4d20*/  UIMAD UR9, UR42, UR8, URZ ;  /* 0x000000082a0972a4 */ /* 0x000fe4000f8e02ff */
[----:B------:R-:W-:Y:S03]  /*4d30*/  UISETP.GE.AND UP0, UPT, UR6, UR4, UPT ;  /* 0x000000040600728c */ /* 0x000fe6000bf06270 */
[----:B------:R-:W-:Y:S01]  /*4d40*/  UMOV UR4, UR11 ;  /* 0x0000000b00047c82 */ /* 0x000fe20008000000 */
[----:B------:R-:W-:Y:S02]  /*4d50*/  UISETP.GE.OR UP0, UPT, UR5, UR9, UP0 ;  /* 0x000000090500728c */ /* 0x000fe40008706670 */
[----:B------:R-:W-:Y:S02]  /*4d60*/  USHF.R.U32.HI UR4, URZ, UR15, UR4 ;  /* 0x0000000fff047299 */ /* 0x000fe40008011604 */
[----:B------:R-:W-:Y:S02]  /*4d70*/  UIMAD.WIDE.U32 UR10, UR5, UR14, URZ ;  /* 0x0000000e050a72a5 */ /* 0x000fe4000f8e00ff */
[----:B------:R-:W-:Y:S04]  /*4d80*/  USEL UR12, UR6, UR4, !UP1 ;  /* 0x00000004060c7287 */ /* 0x000fe8000c800000 */
[----:B------:R-:W-:Y:S01]  /*4d90*/  UIADD3 UR9, UPT, UPT, -UR12, URZ, URZ ;  /* 0x000000ff0c097290 */ /* 0x000fe2000fffe1ff */
[----:B------:R-:W-:Y:S02]  /*4da0*/  @!UP0 UMOV UR4, UR11 ;  /* 0x0000000b00048c82 */ /* 0x000fe40008000000 */
[----:B------:R-:W-:Y:S02]  /*4db0*/  @!UP0 USHF.R.U32.HI UR4, URZ, UR15, UR4 ;  /* 0x0000000fff048299 */ /* 0x000fe40008011604 */
[----:B------:R-:W-:Y:S02]  /*4dc0*/  UIMAD UR9, UR42, UR9, UR6 ;  /* 0x000000092a0972a4 */ /* 0x000fe4000f8e0206 */
[----:B------:R-:W-:Y:S02]  /*4dd0*/  @!UP0 USEL UR4, UR5, UR4, !UP1 ;  /* 0x0000000405048287 */ /* 0x000fe4000c800000 */
[----:B------:R-:W-:Y:S02]  /*4de0*/  UISETP.NE.AND UP1, UPT, UR17, URZ, UPT ;  /* 0x000000ff1100728c */ /* 0x000fe4000bf25270 */
[----:B------:R-:W-:Y:S02]  /*4df0*/  @!UP0 UIMAD UR9, UR8, UR9, UR4 ;  /* 0x00000009080982a4 */ /* 0x000fe4000f8e0204 */
[----:B------:R-:W-:Y:S02]  /*4e00*/  @!UP0 UIADD3 UR10, UPT, UPT, UR12, -UR4, URZ ;  /* 0x800000040c0a8290 */ /* 0x000fe4000fffe0ff */
[----:B------:R-:W-:Y:S02]  /*4e10*/  UIADD3 UR4, UPT, UPT, -UR5, URZ, URZ ;  /* 0x000000ff05047290 */ /* 0x000fe4000fffe1ff */
[----:B------:R-:W-:Y:S02]  /*4e20*/  UIADD3 UR8, UPT, UPT, -UR6, URZ, URZ ;  /* 0x000000ff06087290 */ /* 0x000fe4000fffe1ff */
[----:B------:R-:W-:Y:S02]  /*4e30*/  @!UP0 UIMAD UR6, UR10, UR42, UR5 ;  /* 0x0000002a0a0682a4 */ /* 0x000fe4000f8e0205 */
[----:B------:R-:W-:Y:S02]  /*4e40*/  UIMAD UR13, UR16, UR4, UR13 ;  /* 0x00000004100d72a4 */ /* 0x000fe4000f8e020d */
[----:B------:R-:W-:Y:S01]  /*4e50*/  UIMAD UR7, UR34, UR8, UR7 ;  /* 0x00000008220772a4 */ /* 0x000fe2000f8e0207 */
[----:B------:R-:W-:Y:S02]  /*4e60*/  @!UP0 UMOV UR5, UR9 ;  /* 0x0000000900058c82 */ /* 0x000fe40008000000 */
[----:B------:R-:W-:Y:S02]  /*4e70*/  UIMAD UR13, UR5, UR16, UR13 ;  /* 0x00000010050d72a4 */ /* 0x000fe4000f8e020d */
[----:B------:R-:W-:Y:S11]  /*4e80*/  UIMAD UR7, UR6, UR34, UR7 ;  /* 0x00000022060772a4 */ /* 0x000ff6000f8e0207 */
[----:B------:R-:W-:Y:S01]  /*4e90*/  @!UPT UIADD3 URZ, UPT, UPT, URZ, URZ, URZ ;  /* 0x000000fffffff290 */ /* 0x000fe2000fffe0ff */
.L_x_91:
[----:B------:R-:W3:Y:S01]  /*4ea0*/  @!UP3 LDCU.128 UR20, c[0x0][0xb10] ;  /* 0x00016200ff14b7ac */ /* 0x000ee20008000c00 */
[----:B------:R-:W-:Y:S04]  /*4eb0*/  ISETP.NE.U32.AND P0, PT, RZ, UR28, PT ;  /* 0x0000001cff007c0c */ /* 0x000fe8000bf05070 */
[----:B------:R-:W-:Y:S01]  /*4ec0*/  ISETP.NE.AND.EX P0, PT, RZ, UR29, PT, P0 ;  /* 0x0000001dff007c0c */ /* 0x000fe2000bf05300 */
[----:B------:R-:W4:Y:S01]  /*4ed0*/  @!UP3 LDCU UR5, c[0x0][0xb0c] ;  /* 0x00016180ff05b7ac */ /* 0x000f220008000800 */
[----:B---3--:R-:W-:Y:S07]  /*4ee0*/  UIMAD.WIDE.U32 UR8, UR13, UR20, URZ ;  /* 0x000000140d0872a5 */ /* 0x008fee000f8e00ff */
[----:B------:R-:W-:Y:S01]  /*4ef0*/  @!UP3 UMOV UR4, UR9 ;  /* 0x000000090004bc82 */ /* 0x000fe20008000000 */
[----:B----4-:R-:W-:Y:S02]  /*4f00*/  @!UP3 UISETP.NE.AND UP0, UPT, UR5, 0x1, UPT ;  /* 0x000000010500b88c */ /* 0x010fe4000bf05270 */
[----:B------:R-:W-:Y:S02]  /*4f10*/  @!UP3 USHF.R.U32.HI UR4, URZ, UR21, UR4 ;  /* 0x00000015ff04b299 */ /* 0x000fe40008011604 */
[----:B------:R-:W-:Y:S02]  /*4f20*/  UIMAD.WIDE.U32 UR8, UR7, UR23, URZ ;  /* 0x00000017070872a5 */ /* 0x000fe4000f8e00ff */
[----:B------:R-:W-:Y:S02]  /*4f30*/  @!UP3 USEL UR10, UR13, UR4, !UP0 ;  /* 0x000000040d0ab287 */ /* 0x000fe4000c000000 */
[----:B------:R-:W-:Y:S03]  /*4f40*/  @!UP3 UISETP.NE.AND UP0, UPT, UR22, 0x1, UPT ;  /* 0x000000011600b88c */ /* 0x000fe6000bf05270 */
[----:B------:R-:W-:Y:S02]  /*4f50*/  @!UP3 UMOV UR6, UR9 ;  /* 0x000000090006bc82 */ /* 0x000fe40008000000 */
[----:B------:R-:W3:Y:S02]  /*4f60*/  @!UP3 LDCU UR4, c[0x0][0xb20] ;  /* 0x00016400ff04b7ac */ /* 0x000ee40008000800 */
[----:B---3--:R-:W-:Y:S04]  /*4f70*/  @!UP3 USHF.R.U32.HI UR6, URZ, UR4, UR6 ;  /* 0x00000004ff06b299 */ /* 0x008fe80008011606 */
[----:B------:R-:W-:Y:S04]  /*4f80*/  @!UP3 USEL UR6, UR7, UR6, !UP0 ;  /* 0x000000060706b287 */ /* 0x000fe8000c000000 */
[----:B------:R-:W-:Y:S02]  /*4f90*/  @!UP3 UIADD3 UR4, UPT, UPT, -UR10, UR6, URZ ;  /* 0x000000060a04b290 */ /* 0x000fe4000fffe1ff */
[----:B------:R-:W-:Y:S02]  /*4fa0*/  @!UP3 UIADD3 UR6, UPT, UPT, UR10, -UR6, URZ ;  /* 0x800000060a06b290 */ /* 0x000fe4000fffe0ff */
[----:B------:R-:W-:Y:S02]  /*4fb0*/  @!UP3 UIMAD UR13, UR4, UR5, UR13 ;  /* 0x00000005040db2a4 */ /* 0x000fe4000f8e020d */
[----:B------:R-:W-:Y:S01]  /*4fc0*/  @!UP3 UIMAD UR7, UR6, UR22, UR7 ;  /* 0x000000160607b2a4 */ /* 0x000fe2000f8e0207 */
[----:B------:R-:W-:Y:S11]  /*4fd0*/  BRA.U UP4, `(.L_x_92) ;  /* 0x0000000104107547 */ /* 0x000ff6000b800000 */
[----:B------:R-:W-:Y:S04]  /*4fe0*/  MOV R2, UR38 ;  /* 0x0000002600027c02 */ /* 0x000fe80008000f00 */
[----:B------:R-:W-:Y:S04]  /*4ff0*/  SHF.L.U32 R2, R2, 0x1f, RZ ;  /* 0x0000001f02027819 */ /* 0x000fe800000006ff */
[----:B------:R-:W3:Y:S02]  /*5000*/  SYNCS.PHASECHK.TRANS64.TRYWAIT P1, [UR24+0x148], R2 ;  /* 0x00014802ff0075a7 */ /* 0x000ee40008021118 */
[----:B---3--:R-:W-:Y:S05]  /*5010*/  @!P1 BRA `(.L_x_93) ;  /* 0x0000002c00589947 */ /* 0x008fea0003800000 */
.L_x_92:
[----:B------:R-:W-:Y:S05]  /*5020*/  BRA.U !UP6, `(.L_x_94) ;  /* 0x000000010e387547 */ /* 0x000fea000b800000 */
[----:B------:R-:W-:Y:S01]  /*5030*/  UPLOP3.LUT UP1, UPT, UPT, UPT, UP5, 0x80, 0x8 ;  /* 0x000000000008789c */ /* 0x000fe20003f2f050 */
[----:B--2---:R-:W-:Y:S01]  /*5040*/  HFMA2 R0, -RZ, RZ, 0, 5.9604644775390625e-08 ;  /* 0x00000001ff007431 */ /* 0x004fe200000001ff */
[----:B------:R-:W2:Y:S01]  /*5050*/  LDCU.64 UR8, c[0x0][0x358] ;  /* 0x00006b00ff0877ac */ /* 0x000ea20008000a00 */
[----:B------:R-:W-:Y:S03]  /*5060*/  IMAD.MOV.U32 R49, RZ, RZ, 0x1 ;  /* 0x00000001ff317424 */ /* 0x000fe600078e00ff */
[----:B------:R-:W-:Y:S05]  /*5070*/  PLOP3.LUT P1, PT, PT, PT, UP1, 0x80, 0x8 ;  /* 0x000000000008781c */ /* 0x000fea0003f2f018 */
[----:B------:R-:W3:Y:S01]  /*5080*/  @UP1 LDCU.64 UR4, c[0x0][0x888] ;  /* 0x00011100ff0417ac */ /* 0x000ee20008000a00 */
[----:B------:R-:W-:Y:S07]  /*5090*/  @UP1 UIMAD UR6, UR36, UR28, URZ ;  /* 0x0000001c240612a4 */ /* 0x000fee000f8e02ff */
[----:B------:R-:W-:Y:S01]  /*50a0*/  @!P1 PRMT R49, R0, 0x7610, R49 ;  /* 0x0000761000319816 */ /* 0x000fe20000000031 */
[----:B---3--:R-:W-:Y:S06]  /*50b0*/  @UP1 UIMAD.WIDE UR4, UR6, 0x4, UR4 ;  /* 0x00000004060418a5 */ /* 0x008fec000f8e0204 */
[----:B------:R-:W-:Y:S01]  /*50c0*/  IMAD.U32 R2, RZ, RZ, UR4 ;  /* 0x00000004ff027e24 */ /* 0x000fe2000f8e00ff */
[----:B------:R-:W-:Y:S04]  /*50d0*/  MOV R3, UR5 ;  /* 0x0000000500037c02 */ /* 0x000fe80008000f00 */
[----:B------:R-:W3:Y:S01]  /*50e0*/  @!UP1 LDCU UR4, c[0x0][0x880] ;  /* 0x00011000ff0497ac */ /* 0x000ee20008000800 */
[----:B--2--5:R4:W5:Y:S02]  /*50f0*/  @P1 LDG.E R25, desc[UR8][R2.64] ;  /* 0x0000000802191981 */ /* 0x024964000c1e1900 */
[----:B---34-:R-:W-:Y:S07]  /*5100*/  @!P1 IMAD.U32 R25, RZ, RZ, UR4 ;  /* 0x00000004ff199e24 */ /* 0x018fee000f8e00ff */
.L_x_94:
[----:B-----5:R-:W-:Y:S01]  /*5110*/  @!P0 FSETP.EQ.AND P2, PT, R25, RZ, PT ;  /* 0x000000ff1900820b */ /* 0x020fe20003f42000 */
[----:B------:R-:W-:Y:S01]  /*5120*/  @!UPT UIADD3 URZ, UPT, UPT, URZ, URZ, URZ ;  /* 0x000000fffffff290 */ /* 0x000fe2000fffe0ff */
[----:B------:R-:W-:Y:S11]  /*5130*/  @!P0 BRA `(.L_x_95) ;  /* 0x0000000000148947 */ /* 0x000ff60003800000 */
[----:B------:R-:W-:Y:S02]  /*5140*/  LOP3.LUT P0, RZ, R49, 0xff, RZ, 0xc0, !PT ;  /* 0x000000ff31ff7812 */ /* 0x000fe4000780c0ff */
[----:B------:R-:W-:Y:S04]  /*5150*/  PLOP3.LUT P2, PT, PT, PT, UP1, 0x80, 0x8 ;  /* 0x000000000008781c */ /* 0x000fe80003f4f018 */
[----:B------:R-:W-:Y:S07]  /*5160*/  PLOP3.LUT P2, PT, P2, PT, PT, 0x8, 0x80 ;  /* 0x000000000080781c */ /* 0x000fee000174e170 */
[----:B------:R-:W-:Y:S11]  /*5170*/  @P0 FSETP.EQ.AND P2, PT, R25, RZ, PT ;  /* 0x000000ff1900020b */ /* 0x000ff60003f42000 */
[----:B------:R-:W-:Y:S02]  /*5180*/  @!UPT UIADD3 URZ, UPT, UPT, URZ, URZ, URZ ;  /* 0x000000fffffff290 */ /* 0x000fe4000fffe0ff */
.L_x_95:
[----:B------:R-:W-:Y:S01]  /*5190*/  ULEA UR4, UR25, UR24, 0x3 ;  /* 0x0000001819047291 */ /* 0x000fe2000f8e18ff */
[----:B--2---:R-:W-:Y:S02]  /*51a0*/  SHF.L.U32 R0, R11, 0x1f, RZ ;  /* 0x0000001f0b007819 */ /* 0x004fe400000006ff */
[----:B------:R-:W-:Y:S01]  /*51b0*/  ELECT P1, URZ, PT ;  /* 0x0000000000ff782f */ /* 0x000fe20003820000 */
[----:B------:R-:W-:Y:S05]  /*51c0*/  VIADD R10, R10, 0x1 ;  /* 0x000000010a0a7836 */ /* 0x000fea0000000000 */
[----:B------:R-:W2:Y:S02]  /*51d0*/  SYNCS.PHASECHK.TRANS64.TRYWAIT P0, [UR4+0x130], R0 ;  /* 0x00013000ff0075a7 */ /* 0x000ea40008001104 */
[----:B--2---:R-:W-:Y:S05]  /*51e0*/  @!P0 BRA `(.L_x_96) ;  /* 0x0000002800fc8947 */ /* 0x004fea0003800000 */
.L_x_182:
[----:B------:R-:W3:Y:S01]  /*51f0*/  S2UR UR22, SR_CgaCtaId ;  /* 0x00000000001679c3 */ /* 0x000ee20000008800 */
[----:B------:R-:W-:Y:S01]  /*5200*/  UIADD3 UR9, UPT, UPT, UR4, 0x120, URZ ;  /* 0x0000012004097890 */ /* 0x000fe2000fffe0ff */
[----:B------:R-:W-:Y:S01]  /*5210*/  PLOP3.LUT P1, PT, P2, P1, PT, 0xf2, 0x2f ;  /* 0x00000000002f781c */ /* 0x000fe20001723e72 */
[----:B------:R-:W-:Y:S01]  /*5220*/  UPLOP3.LUT UP4, UPT, UPT, UPT, UPT, 0x80, 0x8 ;  /* 0x000000000008789c */ /* 0x000fe20003f8f070 */
[----:B------:R-:W-:Y:S01]  /*5230*/  UMOV UR20, 0x0 ;  /* 0x0000000000147882 */ /* 0x000fe20000000000 */
[----:B------:R-:W-:Y:S01]  /*5240*/  UMOV UR21, 0x10000000 ;  /* 0x1000000000157882 */ /* 0x000fe20000000000 */
[----:B------:R-:W-:Y:S01]  /*5250*/  UMOV UR12, UR36 ;  /* 0x00000024000c7c82 */ /* 0x000fe20008000000 */
[----:B------:R-:W-:Y:S08]  /*5260*/  UMOV UR36, UR26 ;  /* 0x0000001a00247c82 */ /* 0x000ff00008000000 */
[----:B------:R-:W-:Y:S01]  /*5270*/  VOTEU.ALL UP0, P1 ;  /* 0x0000000000ff7886 */ /* 0x000fe20000800000 */
[----:B--2---:R-:W-:Y:S04]  /*5280*/  @!P1 IADD3 R2, P0, PT, R12, 0x580, RZ ;  /* 0x000005800c029810 */ /* 0x004fe80007f1e0ff */
[----:B------:R-:W-:Y:S01]  /*5290*/  @!UP0 ULEA UR5, UR25, UR24, 0xc ;  /* 0x0000001819058291 */ /* 0x000fe2000f8e60ff */
[----:B------:R-:W-:Y:S01]  /*52a0*/  @!P1 IMAD.X R0, RZ, RZ, R13, P0 ;  /* 0x000000ffff009224 */ /* 0x000fe200000e060d */
[----:B------:R-:W-:Y:S01]  /*52b0*/  @!UP0 USHF.L.U32 UR10, UR46, 0x5, URZ ;  /* 0x000000052e0a8899 */ /* 0x000fe200080006ff */
[----:B------:R-:W-:Y:S01]  /*52c0*/  @!P1 R2UR UR6, R2 ;  /* 0x00000000020692ca */ /* 0x000fe200000e0000 */
[----:B------:R-:W-:Y:S01]  /*52d0*/  @!UP0 UIADD3 UR8, UPT, UPT, UR5, 0x400, URZ ;  /* 0x0000040005088890 */ /* 0x000fe2000fffe0ff */
[C---:B------:R-:W-:Y:S01]  /*52e0*/  ISETP.NE.AND P0, PT, R10.reuse, 0x2, PT ;  /* 0x000000020a00780c */ /* 0x040fe20003f05270 */
[----:B------:R-:W-:Y:S02]  /*52f0*/  UIADD3 UR5, UPT, UPT, UR25, 0x1, URZ ;  /* 0x0000000119057890 */ /* 0x000fe4000fffe0ff */
[----:B------:R-:W-:Y:S01]  /*5300*/  @!UP0 USHF.L.U32 UR11, UR47, 0x6, URZ ;  /* 0x000000062f0b8899 */ /* 0x000fe200080006ff */
[----:B------:R-:W-:Y:S01]  /*5310*/  SEL R10, R10, RZ, P0 ;  /* 0x000000ff0a0a7207 */ /* 0x000fe20000000000 */
[----:B------:R-:W-:Y:S02]  /*5320*/  UISETP.NE.AND UP0, UPT, UR5, 0x2, UPT ;  /* 0x000000020500788c */ /* 0x000fe4000bf05270 */
[----:B------:R-:W-:Y:S02]  /*5330*/  UIADD3 UR46, UPT, UPT, UR7, UR57, URZ ;  /* 0x00000039072e7290 */ /* 0x000fe4000fffe0ff */
[----:B------:R-:W-:Y:S01]  /*5340*/  USEL UR25, UR5, URZ, UP0 ;  /* 0x000000ff05197287 */ /* 0x000fe20008000000 */
[----:B------:R-:W-:Y:S01]  /*5350*/  @!P1 R2UR UR5, R0 ;  /* 0x00000000000592ca */ /* 0x000fe200000e0000 */
[----:B------:R-:W-:Y:S01]  /*5360*/  IMAD.U32 R2, RZ, RZ, UR6 ;  /* 0x00000006ff027e24 */ /* 0x000fe2000f8e00ff */
[----:B------:R-:W-:Y:S01]  /*5370*/  USEL UR17, URZ, 0x1, UP0 ;  /* 0x00000001ff117887 */ /* 0x000fe20008000000 */
[----:B------:R-:W-:Y:S01]  /*5380*/  SEL R0, RZ, 0x1, P0 ;  /* 0x00000001ff007807 */ /* 0x000fe20000000000 */
[----:B------:R-:W-:Y:S01]  /*5390*/  VOTEU.ALL UP0, P1 ;  /* 0x0000000000ff7886 */ /* 0x000fe20000800000 */
[----:B------:R-:W-:Y:S01]  /*53a0*/  UIADD3 UR47, UPT, UPT, UR13, UR60, URZ ;  /* 0x0000003c0d2f7290 */ /* 0x000fe2000fffe0ff */
[----:B------:R-:W-:Y:S02]  /*53b0*/  @!P1 R2UR UR18, R2 ;  /* 0x00000000021292ca */ /* 0x000fe400000e0000 */
[----:B------:R-:W-:Y:S02]  /*53c0*/  LOP3.LUT R9, R9, R0, RZ, 0x3c, !PT ;  /* 0x0000000009097212 */ /* 0x000fe400078e3cff */
[----:B------:R-:W-:Y:S03]  /*53d0*/  LOP3.LUT R11, R11, UR17, RZ, 0x3c, !PT ;  /* 0x000000110b0b7c12 */ /* 0x000fe6000f8e3cff */
[----:B------:R-:W-:Y:S01]  /*53e0*/  IMAD.U32 R3, RZ, RZ, UR5 ;  /* 0x00000005ff037e24 */ /* 0x000fe2000f8e00ff */
[----:B---3--:R-:W-:Y:S04]  /*53f0*/  UPRMT UR5, UR22, 0x654, UR9 ;  /* 0x0000065416057896 */ /* 0x008fe80008000009 */
[----:B------:R-:W-:Y:S11]  /*5400*/  @!P1 R2UR UR19, R3 ;  /* 0x00000000031392ca */ /* 0x000ff600000e0000 */
[----:B------:R-:W-:Y:S02]  /*5410*/  @!UPT UIADD3 URZ, UPT, UPT, URZ, URZ, URZ ;  /* 0x000000fffffff290 */ /* 0x000fe4000fffe0ff */
[----:B------:R2:W-:Y:S01]  /*5420*/  @!UP0 UTMALDG.3D [UR8], [UR18], desc[UR20] ;  /* 0x00001408120085b4 */ /* 0x0005e20008011000 */
[----:B------:R2:W-:Y:S01]  /*5430*/  @!P1 SYNCS.ARRIVE.TRANS64.RED.A0TR RZ, [UR4+0x120], R8 ;  /* 0x00012008ffff99a7 */ /* 0x0005e20008300404 */
[----:B------:R-:W-:Y:S01]  /*5440*/  SYNCS.ARRIVE.TRANS64.RED.A1T0 RZ, [UR5], RZ ;  /* 0x000000ffffff79a7 */ /* 0x000fe20008100405 */
[----:B------:R-:W-:Y:S05]  /*5450*/  BRA.U UP2, `(.L_x_97) ;  /* 0xfffffff502547547 */ /* 0x000fea000b83ffff */
[----:B------:R-:W-:Y:S01]  /*5460*/  UIADD3 UR24, UPT, UPT, UR24, 0x130, URZ ;  /* 0x0000013018187890 */ /* 0x000fe2000fffe0ff */
[----:B------:R-:W-:-:S03]  /*5470*/  SHF.L.U32 R2, R11, 0x1f, RZ ;  /* 0x0000001f0b027819 */ /* 0x000fc600000006ff */
[----:B------:R-:W-:-:S09]  /*5480*/  ULEA UR4, UR25, UR24, 0x3 ;  /* 0x0000001819047291 */ /* 0x000fd2000f8e18ff */
[----:B------:R-:W3:Y:S02]  /*5490*/  SYNCS.PHASECHK.TRANS64.TRYWAIT P0, [UR4], R2 ;  /* 0x00000002ff0075a7 */ /* 0x000ee40008001104 */
[----:B---3--:R-:W-:Y:S05]  /*54a0*/  @!P0 BRA `(.L_x_98) ;  /* 0x0000002800648947 */ /* 0x008fea0003800000 */
.L_x_184:
[----:B------:R-:W-:-:S04]  /*54b0*/  UIADD3 UR4, UPT, UPT, UR25, 0x1, URZ ;  /* 0x0000000119047890 */ /* 0x000fc8000fffe0ff */
[----:B------:R-:W-:-:S04]  /*54c0*/  UISETP.NE.AND UP0, UPT, UR4, 0x2, UPT ;  /* 0x000000020400788c */ /* 0x000fc8000bf05270 */
[----:B------:R-:W-:Y:S02]  /*54d0*/  USEL UR5, URZ, 0x1, UP0 ;  /* 0x00000001ff057887 */ /* 0x000fe40008000000 */
[----:B------:R-:W-:-:S04]  /*54e0*/  USEL UR4, UR4, URZ, UP0 ;  /* 0x000000ff04047287 */ /* 0x000fc80008000000 */
[----:B------:R-:W-:Y:S01]  /*54f0*/  ULEA UR4, UR4, UR24, 0x3 ;  /* 0x0000001804047291 */ /* 0x000fe2000f8e18ff */
[----:B---3--:R-:W-:-:S04]  /*5500*/  LOP3.LUT R2, R11, UR5, RZ, 0x3c, !PT ;  /* 0x000000050b027c12 */ /* 0x008fc8000f8e3cff */
[----:B------:R-:W-:Y:S01]  /*5510*/  SHF.L.U32 R2, R2, 0x1f, RZ ;  /* 0x0000001f02027819 */ /* 0x000fe200000006ff */
[----:B------:R-:W-:-:S07]  /*5520*/  IMAD.U32 R0, RZ, RZ, UR4 ;  /* 0x00000004ff007e24 */ /* 0x000fce000f8e00ff */
.L_x_99:
[----:B---3--:R3:W4:Y:S02]  /*5530*/  SYNCS.PHASECHK.TRANS64.TRYWAIT P0, [R0+URZ], R2 ;  /* 0x00000002000075a7 */ /* 0x00872400080011ff */
[----:B----4-:R-:W-:Y:S05]  /*5540*/  @!P0 NANOSLEEP.SYNCS 0x989680 ;  /* 0x009896800000895d */ /* 0x010fea0003900000 */
[----:B------:R-:W4:Y:S02]  /*5550*/  @!P0 SYNCS.PHASECHK.TRANS64 P0, [R0+URZ], R2 ;  /* 0x00000002000085a7 */ /* 0x000f2400080010ff */
[----:B-12-4-:R-:W-:Y:S05]  /*5560*/  @P0 EXIT ;  /* 0x000000000000094d */ /* 0x016fea0003800000 */
[----:B------:R-:W-:Y:S05]  /*5570*/  BRA `(.L_x_99) ;  /* 0xfffffffc00ec7947 */ /* 0x000fea000383ffff */
.L_x_89:
[----:B------:R-:W-:-:S06]  /*5580*/  UISETP.GE.AND UP0, UPT, UR18, 0x4, UPT ;  /* 0x000000041200788c */ /* 0x000fcc000bf06270 */
[----:B------:R-:W-:-:S13]  /*5590*/  PLOP3.LUT P0, PT, PT, PT, UP0, 0x80, 0x8 ;  /* 0x000000000008781c */ /* 0x000fda0003f0f008 */
[----:B-1----:R-:W-:Y:S05]  /*55a0*/  @!P0 EXIT ;  /* 0x000000000000894d */ /* 0x002fea0003800000 */
[----:B------:R-:W1:Y:S08]  /*55b0*/  S2UR UR4, SR_CgaCtaId ;  /* 0x00000000000479c3 */ /* 0x000e700000008800 */
[----:B------:R-:W-:Y:S01]  /*55c0*/  BAR.SYNC.DEFER_BLOCKING 0x6, 0xa0 ;  /* 0x0182800000007b1d */ /* 0x000fe20000010000 */
[C---:B------:R-:W-:Y:S01]  /*55d0*/  IMAD.SHL.U32 R5, R57.reuse, 0x20, RZ ;  /* 0x0000002039057824 */ /* 0x040fe200078e00ff */
[C---:B------:R-:W-:Y:S01]  /*55e0*/  LOP3.LUT P0, RZ, R57.reuse, 0x4, RZ, 0xc0, !PT ;  /* 0x0000000439ff7812 */ /* 0x040fe2000780c0ff */
[C---:B------:R-:W-:Y:S01]  /*55f0*/  IMAD.SHL.U32 R4, R57.reuse, 0x10, RZ ;  /* 0x0000001039047824 */ /* 0x040fe200078e00ff */
[----:B------:R-:W-:Y:S01]  /*5600*/  CS2R R52, SRZ ;  /* 0x0000000000347805 */ /* 0x000fe2000001ff00 */
[----:B------:R-:W-:Y:S01]  /*5610*/  IMAD.SHL.U32 R48, R57, 0x4, RZ ;  /* 0x0000000439307824 */ /* 0x000fe200078e00ff */
[----:B------:R-:W-:-:S02]  /*5620*/  UMOV UR44, 0x400 ;  /* 0x00000400002c7882 */ /* 0x000fc40000000000 */
[----:B------:R-:W2:Y:S01]  /*5630*/  LDC.64 R44, c[0x0][0x888] ;  /* 0x00022200ff2c7b82 */ /* 0x000ea20000000a00 */
[----:B------:R-:W-:Y:S01]  /*5640*/  LOP3.LUT R6, R5, 0xc0, RZ, 0xc0, !PT ;  /* 0x000000c005067812 */ /* 0x000fe200078ec0ff */
[----:B------:R-:W-:Y:S01]  /*5650*/  IMAD.U32 R23, R57, 0x10000, RZ ;  /* 0x0001000039177824 */ /* 0x000fe200078e00ff */
[----:B------:R-:W-:Y:S01]  /*5660*/  LOP3.LUT R4, R4, 0x600, RZ, 0xc0, !PT ;  /* 0x0000060004047812 */ /* 0x000fe200078ec0ff */
[----:B------:R-:W-:Y:S01]  /*5670*/  IMAD.MOV.U32 R56, RZ, RZ, 0x10 ;  /* 0x00000010ff387424 */ /* 0x000fe200078e00ff */
[----:B------:R-:W-:Y:S01]  /*5680*/  LOP3.LUT R48, R6, 0x18, R48, 0xf8, !PT ;  /* 0x0000001806307812 */ /* 0x000fe200078ef830 */
[----:B------:R-:W-:Y:S01]  /*5690*/  IMAD.MOV.U32 R55, RZ, RZ, 0x1 ;  /* 0x00000001ff377424 */ /* 0x000fe200078e00ff */
[----:B------:R-:W-:Y:S01]  /*56a0*/  SHF.R.U32.HI R6, RZ, 0x1, R57 ;  /* 0x00000001ff067819 */ /* 0x000fe20000011639 */
[----:B------:R-:W3:Y:S01]  /*56b0*/  LDC.64 R46, c[0x0][0x890] ;  /* 0x00022400ff2e7b82 */ /* 0x000ee20000000a00 */
[--C-:B------:R-:W-:Y:S01]  /*56c0*/  LOP3.LUT R4, R4, 0x20, R5.reuse, 0xf8, !PT ;  /* 0x0000002004047812 */ /* 0x100fe200078ef805 */
[----:B------:R-:W-:Y:S01]  /*56d0*/  IMAD.MOV.U32 R22, RZ, RZ, RZ ;  /* 0x000000ffff167224 */ /* 0x000fe200078e00ff */
[----:B------:R-:W-:Y:S01]  /*56e0*/  LOP3.LUT R23, R23, 0x600000, RZ, 0xc0, !PT ;  /* 0x0060000017177812 */ /* 0x000fe200078ec0ff */
[----:B------:R-:W-:Y:S01]  /*56f0*/  IMAD.MOV.U32 R54, RZ, RZ, RZ ;  /* 0x000000ffff367224 */ /* 0x000fe200078e00ff */
[----:B------:R-:W-:Y:S01]  /*5700*/  LOP3.LUT R48, R48, 0x8, R6, 0x78, !PT ;  /* 0x0000000830307812 */ /* 0x000fe200078e7806 */
[----:B------:R-:W-:Y:S01]  /*5710*/  IMAD.MOV.U32 R51, RZ, RZ, RZ ;  /* 0x000000ffff337224 */ /* 0x000fe200078e00ff */
[----:B------:R-:W-:Y:S01]  /*5720*/  LOP3.LUT R4, R4, 0x100, R5, 0xf8, !PT ;  /* 0x0000010004047812 */ /* 0x000fe200078ef805 */
[----:B-1----:R-:W-:Y:S01]  /*5730*/  ULEA UR44, UR4, UR44, 0x18 ;  /* 0x0000002c042c7291 */ /* 0x002fe2000f8ec0ff */
[----:B------:R-:W1:Y:S01]  /*5740*/  LDC.64 R42, c[0x0][0x8b0] ;  /* 0x00022c00ff2a7b82 */ /* 0x000e620000000a00 */
[----:B------:R-:W-:Y:S01]  /*5750*/  LOP3.LUT R57, R57, 0x60, RZ, 0xc0, !PT ;  /* 0x0000006039397812 */ /* 0x000fe200078ec0ff */
[----:B------:R-:W4:Y:S01]  /*5760*/  LDCU UR50, c[0x0][0x370] ;  /* 0x00006e00ff3277ac */ /* 0x000f220008000800 */
[----:B------:R-:W-:-:S02]  /*5770*/  LOP3.LUT R48, R4, R48, RZ, 0xfc, !PT ;  /* 0x0000003004307212 */ /* 0x000fc400078efcff */
[----:B------:R-:W-:Y:S01]  /*5780*/  SEL R56, R56, 0xfffffff0, !P0 ;  /* 0xfffffff038387807 */ /* 0x000fe20004000000 */
[----:B------:R-:W1:Y:S02]  /*5790*/  LDCU UR43, c[0x0][0xb0c] ;  /* 0x00016180ff2b77ac */ /* 0x000e640008000800 */
[----:B------:R-:W4:Y:S01]  /*57a0*/  LDS R0, [UR44+0x200] ;  /* 0x0002002cff007984 */ /* 0x000f220008000800 */
[----:B------:R-:W1:Y:S01]  /*57b0*/  LDC.64 R40, c[0x0][0x8a8] ;  /* 0x00022a00ff287b82 */ /* 0x000e620000000a00 */
[----:B------:R-:W1:Y:S01]  /*57c0*/  LDCU UR63, c[0x0][0xb20] ;  /* 0x00016400ff3f77ac */ /* 0x000e620008000800 */
[----:B------:R-:W1:Y:S01]  /*57d0*/  LDCU UR39, c[0x0][0xb30] ;  /* 0x00016600ff2777ac */ /* 0x000e620008000800 */
[----:B------:R-:W1:Y:S01]  /*57e0*/  LDCU.64 UR58, c[0x0][0x888] ;  /* 0x00011100ff3a77ac */ /* 0x000e620008000a00 */
[----:B------:R-:W1:Y:S01]  /*57f0*/  LDCU.64 UR40, c[0x0][0xb28] ;  /* 0x00016500ff2877ac */ /* 0x000e620008000a00 */
[----:B------:R-:W1:Y:S01]  /*5800*/  LDCU.128 UR52, c[0x0][0xb10] ;  /* 0x00016200ff3477ac */ /* 0x000e620008000c00 */
[----:B------:R-:W1:Y:S01]  /*5810*/  LDCU UR49, c[0x0][0x374] ;  /* 0x00006e80ff3177ac */ /* 0x000e620008000800 */
[----:B------:R-:W-:Y:S01]  /*5820*/  UIADD3 UR61, UPT, UPT, UR44, 0x400, URZ ;  /* 0x000004002c3d7890 */ /* 0x000fe2000fffe0ff */
[----:B------:R-:W-:Y:S01]  /*5830*/  UMOV UR45, URZ ;  /* 0x000000ff002d7c82 */ /* 0x000fe20008000000 */
[----:B------:R-:W-:Y:S01]  /*5840*/  UMOV UR48, URZ ;  /* 0x000000ff00307c82 */ /* 0x000fe20008000000 */
[----:B--234-:R-:W-:-:S09]  /*5850*/  IMAD.IADD R23, R0, 0x1, R23 ;  /* 0x0000000100177824 */ /* 0x01cfd200078e0217 */
.L_x_119:
[----:B------:R-:W-:Y:S02]  /*5860*/  LEA R3, R51, UR44, 0x3 ;  /* 0x0000002c33037c11 */ /* 0x000fe4000f8e18ff */
[----:B------:R-:W-:Y:S02]  /*5870*/  SHF.L.U32 R0, R53, 0x1f, RZ ;  /* 0x0000001f35007819 */ /* 0x000fe400000006ff */
[----:B------:R-:W-:Y:S02]  /*5880*/  LEA R4, R51, UR44, 0x4 ;  /* 0x0000002c33047c11 */ /* 0x000fe4000f8e20ff */
[----:B------:R-:W2:Y:S02]  /*5890*/  SYNCS.PHASECHK.TRANS64.TRYWAIT P0, [R3+URZ+0x150], R0 ;  /* 0x00015000030075a7 */ /* 0x000ea400080011ff */
[----:B--2---:R-:W-:Y:S05]  /*58a0*/  @!P0 BRA `(.L_x_100) ;  /* 0x00000024007c8947 */ /* 0x004fea0003800000 */
.L_x_185:
        /* <DEDUP_REMOVED lines=11> */
[----:B------:R-:W-:Y:S01]  /*5960*/  PLOP3.LUT P0, PT, PT, PT, UP1, 0x80, 0x8 ;  /* 0x000000000008781c */ /* 0x000fe20003f0f018 */
[----:B------:R-:W-:Y:S11]  /*5970*/  UP2UR UR51, UPR, URZ, 0x2 ;  /* 0x00000002ff337883 */ /* 0x000ff60008000000 */
[----:B------:R-:W-:Y:S01]  /*5980*/  @!UPT UIADD3 URZ, UPT, UPT, URZ, URZ, URZ ;  /* 0x000000fffffff290 */ /* 0x000fe2000fffe0ff */
        /* <DEDUP_REMOVED lines=13> */
[----:B-1----:R-:W-:Y:S02]  /*5a60*/  UIMAD.WIDE.U32 UR4, UR49, UR55, URZ ;  /* 0x00000037310472a5 */ /* 0x002fe4000f8e00ff */
[----:B------:R-:W-:Y:S02]  /*5a70*/  UIMAD.WIDE.U32 UR6, UR50, UR52, URZ ;  /* 0x00000034320672a5 */ /* 0x000fe4000f8e00ff */
[----:B------:R-:W-:Y:S02]  /*5a80*/  UISETP.NE.AND UP0, UPT, UR54, 0x1, UPT ;  /* 0x000000013600788c */ /* 0x000fe4000bf05270 */
[----:B------:R-:W-:Y:S02]  /*5a90*/  UIMAD.WIDE.U32 UR8, UR37, UR55, URZ ;  /* 0x00000037250872a5 */ /* 0x000fe4000f8e00ff */
[----:B------:R-:W-:Y:S02]  /*5aa0*/  UIMAD.WIDE.U32 UR10, UR38, UR52, URZ ;  /* 0x00000034260a72a5 */ /* 0x000fe4000f8e00ff */
[----:B------:R-:W-:Y:S02]  /*5ab0*/  UISETP.NE.AND UP1, UPT, UR43, 0x1, UPT ;  /* 0x000000012b00788c */ /* 0x000fe4000bf25270 */
[----:B------:R-:W-:Y:S01]  /*5ac0*/  UISETP.NE.AND UP2, UPT, UR42, 0x1, UPT ;  /* 0x000000012a00788c */ /* 0x000fe2000bf45270 */
[----:B------:R-:W-:Y:S02]  /*5ad0*/  UMOV UR4, UR5 ;  /* 0x0000000500047c82 */ /* 0x000fe40008000000 */
[----:B------:R-:W-:Y:S03]  /*5ae0*/  USHF.R.U32.HI UR5, URZ, UR63, UR4 ;  /* 0x0000003fff057299 */ /* 0x000fe60008011604 */
[----:B------:R-:W-:Y:S02]  /*5af0*/  UMOV UR4, UR7 ;  /* 0x0000000700047c82 */ /* 0x000fe40008000000 */
[----:B------:R-:W-:Y:S02]  /*5b00*/  USHF.R.U32.HI UR7, URZ, UR53, UR4 ;  /* 0x00000035ff077299 */ /* 0x000fe40008011604 */
[----:B------:R-:W-:Y:S02]  /*5b10*/  USEL UR4, UR49, UR5, !UP0 ;  /* 0x0000000531047287 */ /* 0x000fe4000c000000 */
[----:B------:R-:W-:Y:S01]  /*5b20*/  USEL UR7, UR50, UR7, !UP1 ;  /* 0x0000000732077287 */ /* 0x000fe2000c800000 */
[----:B------:R-:W-:Y:S01]  /*5b30*/  UMOV UR5, UR9 ;  /* 0x0000000900057c82 */ /* 0x000fe20008000000 */
[----:B------:R-:W-:Y:S02]  /*5b40*/  UIMAD.WIDE.U32 UR8, UR4, UR40, URZ ;  /* 0x00000028040872a5 */ /* 0x000fe4000f8e00ff */
[----:B------:R-:W-:Y:S03]  /*5b50*/  USHF.R.U32.HI UR6, URZ, UR63, UR5 ;  /* 0x0000003fff067299 */ /* 0x000fe60008011605 */
[----:B------:R-:W-:Y:S01]  /*5b60*/  UMOV UR5, UR11 ;  /* 0x0000000b00057c82 */ /* 0x000fe20008000000 */
[----:B------:R-:W-:Y:S02]  /*5b70*/  UIMAD.WIDE.U32 UR10, UR7, UR40, URZ ;  /* 0x00000028070a72a5 */ /* 0x000fe4000f8e00ff */
[----:B------:R-:W-:Y:S02]  /*5b80*/  USHF.R.U32.HI UR12, URZ, UR53, UR5 ;  /* 0x00000035ff0c7299 */ /* 0x000fe40008011605 */
[----:B------:R-:W-:Y:S01]  /*5b90*/  USEL UR6, UR37, UR6, !UP0 ;  /* 0x0000000625067287 */ /* 0x000fe2000c000000 */
[----:B------:R-:W-:Y:S02]  /*5ba0*/  UMOV UR5, UR9 ;  /* 0x0000000900057c82 */ /* 0x000fe40008000000 */
[----:B------:R-:W-:Y:S01]  /*5bb0*/  UMOV UR10, UR11 ;  /* 0x0000000b000a7c82 */ /* 0x000fe20008000000 */
[----:B------:R-:W-:Y:S02]  /*5bc0*/  @UP2 USHF.R.U32.HI UR4, URZ, UR41, UR5 ;  /* 0x00000029ff042299 */ /* 0x000fe40008011605 */
[----:B------:R-:W-:Y:S02]  /*5bd0*/  @UP2 USHF.R.U32.HI UR7, URZ, UR41, UR10 ;  /* 0x00000029ff072299 */ /* 0x000fe4000801160a */
[----:B------:R-:W-:Y:S02]  /*5be0*/  UIMAD UR4, UR42, UR4, URZ ;  /* 0x000000042a0472a4 */ /* 0x000fe4000f8e02ff */
[----:B------:R-:W-:Y:S02]  /*5bf0*/  UIMAD.WIDE.U32 UR10, UR6, UR40, URZ ;  /* 0x00000028060a72a5 */ /* 0x000fe4000f8e00ff */
[----:B------:R-:W-:Y:S02]  /*5c00*/  USEL UR5, UR38, UR12, !UP1 ;  /* 0x0000000c26057287 */ /* 0x000fe4000c800000 */
[----:B------:R-:W-:Y:S02]  /*5c10*/  UIMAD UR8, UR42, UR7, URZ ;  /* 0x000000072a0872a4 */ /* 0x000fe4000f8e02ff */
[----:B------:R-:W-:Y:S03]  /*5c20*/  UISETP.GE.AND UP0, UPT, UR6, UR4, UPT ;  /* 0x000000040600728c */ /* 0x000fe6000bf06270 */
[----:B------:R-:W-:Y:S01]  /*5c30*/  UMOV UR4, UR11 ;  /* 0x0000000b00047c82 */ /* 0x000fe20008000000 */
[----:B------:R-:W-:Y:S02]  /*5c40*/  UISETP.GE.OR UP0, UPT, UR5, UR8, UP0 ;  /* 0x000000080500728c */ /* 0x000fe40008706670 */
[----:B------:R-:W-:Y:S02]  /*5c50*/  USHF.R.U32.HI UR4, URZ, UR41, UR4 ;  /* 0x00000029ff047299 */ /* 0x000fe40008011604 */
[----:B------:R-:W-:Y:S02]  /*5c60*/  UIMAD.WIDE.U32 UR8, UR5, UR40, URZ ;  /* 0x00000028050872a5 */ /* 0x000fe4000f8e00ff */
[----:B------:R-:W-:Y:S02]  /*5c70*/  USEL UR11, UR6, UR4, !UP2 ;  /* 0x00000004060b7287 */ /* 0x000fe4000d000000 */
[----:B------:R-:W-:Y:S02]  /*5c80*/  UIADD3 UR8, UPT, UPT, -UR5, URZ, URZ ;  /* 0x000000ff05087290 */ /* 0x000fe4000fffe1ff */
[----:B------:R-:W-:Y:S01]  /*5c90*/  UIADD3 UR10, UPT, UPT, -UR11, URZ, URZ ;  /* 0x000000ff0b0a7290 */ /* 0x000fe2000fffe1ff */
[----:B------:R-:W-:Y:S01]  /*5ca0*/  @!UP0 UMOV UR4, UR9 ;  /* 0x0000000900048c82 */ /* 0x000fe20008000000 */
[----:B------:R-:W-:Y:S02]  /*5cb0*/  UIADD3 UR9, UPT, UPT, -UR6, URZ, URZ ;  /* 0x000000ff06097290 */ /* 0x000fe4000fffe1ff */
[----:B------:R-:W-:Y:S02]  /*5cc0*/  @!UP0 USHF.R.U32.HI UR4, URZ, UR41, UR4 ;  /* 0x00000029ff048299 */ /* 0x000fe40008011604 */
[----:B------:R-:W-:Y:S02]  /*5cd0*/  UIMAD UR10, UR42, UR10, UR6 ;  /* 0x0000000a2a0a72a4 */ /* 0x000fe4000f8e0206 */
[----:B------:R-:W-:Y:S04]  /*5ce0*/  @!UP0 USEL UR4, UR5, UR4, !UP2 ;  /* 0x0000000405048287 */ /* 0x000fe8000d000000 */
[----:B------:R-:W-:Y:S02]  /*5cf0*/  @!UP0 UIMAD UR10, UR7, UR10, UR4 ;  /* 0x0000000a070a82a4 */ /* 0x000fe4000f8e0204 */
[----:B------:R-:W-:Y:S02]  /*5d00*/  @!UP0 UIADD3 UR11, UPT, UPT, UR11, -UR4, URZ ;  /* 0x800000040b0b8290 */ /* 0x000fe4000fffe0ff */
[----:B------:R-:W-:Y:S02]  /*5d10*/  UIMAD UR7, UR43, UR8, UR38 ;  /* 0x000000082b0772a4 */ /* 0x000fe4000f8e0226 */
[----:B------:R-:W-:Y:S02]  /*5d20*/  @!UP0 UIMAD UR6, UR11, UR42, UR5 ;  /* 0x0000002a0b0682a4 */ /* 0x000fe4000f8e0205 */
[----:B------:R-:W-:Y:S01]  /*5d30*/  UIMAD UR4, UR54, UR9, UR37 ;  /* 0x00000009360472a4 */ /* 0x000fe2000f8e0225 */
[----:B------:R-:W-:Y:S02]  /*5d40*/  @!UP0 UMOV UR5, UR10 ;  /* 0x0000000a00058c82 */ /* 0x000fe40008000000 */
[----:B------:R-:W-:Y:S02]  /*5d50*/  UIMAD UR38, UR5, UR43, UR7 ;  /* 0x0000002b052672a4 */ /* 0x000fe4000f8e0207 */
[----:B------:R-:W-:Y:S11]  /*5d60*/  UIMAD UR37, UR6, UR54, UR4 ;  /* 0x00000036062572a4 */ /* 0x000ff6000f8e0204 */
[----:B------:R-:W-:Y:S01]  /*5d70*/  @!UPT UIADD3 URZ, UPT, UPT, URZ, URZ, URZ ;  /* 0x000000fffffff290 */ /* 0x000fe2000fffe0ff */
.L_x_101:
[----:B-1----:R-:W-:Y:S01]  /*5d80*/  UISETP.NE.AND UP0, UPT, UR39, 0x1, UPT ;  /* 0x000000012700788c */ /* 0x002fe2000bf05270 */
[----:B------:R-:W-:Y:S10]  /*5d90*/  IADD3 R51, PT, PT, R51, 0x1, RZ ;  /* 0x0000000133337810 */ /* 0x000ff40007ffe0ff */
[----:B------:R-:W1:Y:S01]  /*5da0*/  @!UP0 LDCU.128 UR12, c[0x0][0xb10] ;  /* 0x00016200ff0c87ac */ /* 0x000e620008000c00 */
[----:B------:R-:W3:Y:S01]  /*5db0*/  @!UP0 LDCU UR5, c[0x0][0xb0c] ;  /* 0x00016180ff0587ac */ /* 0x000ee20008000800 */
[----:B------:R-:W4:Y:S01]  /*5dc0*/  @!UP0 LDCU UR10, c[0x0][0xb20] ;  /* 0x00016400ff0a87ac */ /* 0x000f220008000800 */
[----:B-1----:R-:W-:Y:S02]  /*5dd0*/  UIMAD.WIDE.U32 UR8, UR38, UR12, URZ ;  /* 0x0000000c260872a5 */ /* 0x002fe4000f8e00ff */
[----:B------:R-:W-:Y:S02]  /*5de0*/  UIMAD.WIDE.U32 UR6, UR37, UR15, URZ ;  /* 0x0000000f250672a5 */ /* 0x000fe4000f8e00ff */
[----:B------:R-:W-:Y:S03]  /*5df0*/  @!UP0 UISETP.NE.AND UP1, UPT, UR14, 0x1, UPT ;  /* 0x000000010e00888c */ /* 0x000fe6000bf25270 */
[----:B------:R-:W-:Y:S01]  /*5e00*/  @!UP0 UMOV UR4, UR9 ;  /* 0x0000000900048c82 */ /* 0x000fe20008000000 */
[----:B---3--:R-:W-:Y:S02]  /*5e10*/  @!UP0 UISETP.NE.AND UP2, UPT, UR5, 0x1, UPT ;  /* 0x000000010500888c */ /* 0x008fe4000bf45270 */
[----:B------:R-:W-:Y:S01]  /*5e20*/  @!UP0 USHF.R.U32.HI UR4, URZ, UR13, UR4 ;  /* 0x0000000dff048299 */ /* 0x000fe20008011604 */
[----:B------:R-:W-:Y:S02]  /*5e30*/  @!UP0 UMOV UR6, UR7 ;  /* 0x0000000700068c82 */ /* 0x000fe40008000000 */
[----:B----4-:R-:W-:Y:S02]  /*5e40*/  @!UP0 USHF.R.U32.HI UR6, URZ, UR10, UR6 ;  /* 0x0000000aff068299 */ /* 0x010fe40008011606 */
[----:B------:R-:W-:Y:S02]  /*5e50*/  @!UP0 USEL UR7, UR38, UR4, !UP2 ;  /* 0x0000000426078287 */ /* 0x000fe4000d000000 */
[----:B------:R-:W-:Y:S04]  /*5e60*/  @!UP0 USEL UR6, UR37, UR6, !UP1 ;  /* 0x0000000625068287 */ /* 0x000fe8000c800000 */
[----:B------:R-:W-:Y:S02]  /*5e70*/  @!UP0 UIADD3 UR4, UPT, UPT, -UR7, UR6, URZ ;  /* 0x0000000607048290 */ /* 0x000fe4000fffe1ff */
[----:B------:R-:W-:Y:S02]  /*5e80*/  @!UP0 UIADD3 UR6, UPT, UPT, UR7, -UR6, URZ ;  /* 0x8000000607068290 */ /* 0x000fe4000fffe0ff */
[----:B------:R-:W-:Y:S02]  /*5e90*/  @!UP0 UIMAD UR38, UR4, UR5, UR38 ;  /* 0x00000005042682a4 */ /* 0x000fe4000f8e0226 */
[----:B------:R-:W-:Y:S02]  /*5ea0*/  @!UP0 UIMAD UR37, UR6, UR14, UR37 ;  /* 0x0000000e062582a4 */ /* 0x000fe4000f8e0225 */
[----:B------:R-:W-:Y:S09]  /*5eb0*/  ULOP3.LUT UP0, URZ, UR61, 0x1b0, URZ, 0xc0, !UPT ;  /* 0x000001b03dff7892 */ /* 0x000ff2000f80c0ff */
[----:B------:R-:W-:Y:S05]  /*5ec0*/  BRA.U !UP0, `(.L_x_102) ;  /* 0x00000001087c7547 */ /* 0x000fea000b800000 */
[----:B------:R-:W1:Y:S01]  /*5ed0*/  LDCU.64 UR8, c[0x4][0x80] ;  /* 0x01001000ff0877ac */ /* 0x000e620008000a00 */
[----:B------:R-:W-:Y:S01]  /*5ee0*/  MOV R2, 0x0 ;  /* 0x0000000000027802 */ /* 0x000fe20000000f00 */
[----:B------:R-:W-:Y:S02]  /*5ef0*/  HFMA2 R12, -RZ, RZ, 0, 5.9604644775390625e-08 ;  /* 0x00000001ff0c7431 */ /* 0x000fe400000001ff */
[----:B------:R-:W-:Y:S01]  /*5f00*/  IMAD.MOV.U32 R8, RZ, RZ, 0x70 ;  /* 0x00000070ff087424 */ /* 0x000fe200078e00ff */
[----:B------:R3:W4:Y:S01]  /*5f10*/  LDC.64 R14, c[0x4][R2] ;  /* 0x01000000020e7b82 */ /* 0x0007220000000a00 */
[----:B------:R-:W2:Y:S01]  /*5f20*/  LDCU.64 UR6, c[0x4][0x88] ;  /* 0x01001100ff0677ac */ /* 0x000ea20008000a00 */
[----:B------:R-:W-:Y:S01]  /*5f30*/  IMAD.MOV.U32 R13, RZ, RZ, RZ ;  /* 0x000000ffff0d7224 */ /* 0x000fe200078e00ff */
[----:B------:R-:W2:Y:S01]  /*5f40*/  LDCU.64 UR4, c[0x4][0x8] ;  /* 0x01000100ff0477ac */ /* 0x000ea20008000a00 */
[----:B-1----:R-:W-:Y:S01]  /*5f50*/  MOV R5, UR9 ;  /* 0x0000000900057c02 */ /* 0x002fe20008000f00 */
[----:B------:R-:W-:Y:S01]  /*5f60*/  IMAD.U32 R4, RZ, RZ, UR8 ;  /* 0x00000008ff047e24 */ /* 0x000fe2000f8e00ff */
[----:B--2---:R-:W-:Y:S01]  /*5f70*/  MOV R7, UR7 ;  /* 0x0000000700077c02 */ /* 0x004fe20008000f00 */
[----:B------:R-:W-:Y:S01]  /*5f80*/  IMAD.U32 R6, RZ, RZ, UR6 ;  /* 0x00000006ff067e24 */ /* 0x000fe2000f8e00ff */
[----:B------:R-:W-:Y:S01]  /*5f90*/  MOV R11, UR5 ;  /* 0x00000005000b7c02 */ /* 0x000fe20008000f00 */
[----:B------:R-:W-:Y:S02]  /*5fa0*/  IMAD.U32 R10, RZ, RZ, UR4 ;  /* 0x00000004ff0a7e24 */ /* 0x000fe4000f8e00ff */
[----:B------:R-:W-:Y:S07]  /*5fb0*/  LEPC R20, `(.L_x_103) ;  /* 0x000000001014794e */ /* 0x000fee0000000000 */
[----:B---345:R-:W-:Y:S05]  /*5fc0*/  CALL.ABS.NOINC R14 ;  /* 0x000000000e007343 */ /* 0x038fea0003c00000 */
.L_x_103:
[----:B------:R-:W1:Y:S01]  /*5fd0*/  LDCU.64 UR8, c[0x4][0x80] ;  /* 0x01001000ff0877ac */ /* 0x000e620008000a00 */
[----:B------:R-:W2:Y:S01]  /*5fe0*/  LDC.64 R2, c[0x4][R2] ;  /* 0x0100000002027b82 */ /* 0x000ea20000000a00 */
[----:B------:R-:W-:Y:S02]  /*5ff0*/  HFMA2 R12, -RZ, RZ, 0, 5.9604644775390625e-08 ;  /* 0x00000001ff0c7431 */ /* 0x000fe400000001ff */
[----:B------:R-:W-:Y:S02]  /*6000*/  IMAD.MOV.U32 R8, RZ, RZ, 0x70 ;  /* 0x00000070ff087424 */ /* 0x000fe400078e00ff */
[----:B------:R-:W-:Y:S01]  /*6010*/  IMAD.MOV.U32 R13, RZ, RZ, RZ ;  /* 0x000000ffff0d7224 */ /* 0x000fe200078e00ff */
[----:B------:R-:W3:Y:S01]  /*6020*/  LDCU.64 UR6, c[0x4][0x88] ;  /* 0x01001100ff0677ac */ /* 0x000ee20008000a00 */
[----:B------:R-:W4:Y:S01]  /*6030*/  LDCU.64 UR4, c[0x4][0x8] ;  /* 0x01000100ff0477ac */ /* 0x000f220008000a00 */
[----:B-1----:R-:W-:Y:S02]  /*6040*/  MOV R4, UR8 ;  /* 0x0000000800047c02 */ /* 0x002fe40008000f00 */
[----:B------:R-:W-:Y:S02]  /*6050*/  MOV R5, UR9 ;  /* 0x0000000900057c02 */ /* 0x000fe40008000f00 */
[----:B---3--:R-:W-:Y:S01]  /*6060*/  MOV R7, UR7 ;  /* 0x0000000700077c02 */ /* 0x008fe20008000f00 */
[----:B------:R-:W-:Y:S01]  /*6070*/  IMAD.U32 R6, RZ, RZ, UR6 ;  /* 0x00000006ff067e24 */ /* 0x000fe2000f8e00ff */
[----:B----4-:R-:W-:Y:S01]  /*6080*/  MOV R11, UR5 ;  /* 0x00000005000b7c02 */ /* 0x010fe20008000f00 */
[----:B------:R-:W-:Y:S02]  /*6090*/  IMAD.U32 R10, RZ, RZ, UR4 ;  /* 0x00000004ff0a7e24 */ /* 0x000fe4000f8e00ff */
[----:B------:R-:W-:Y:S07]  /*60a0*/  LEPC R20, `(.L_x_102) ;  /* 0x000000001014794e */ /* 0x000fee0000000000 */
[----:B--2---:R-:W-:Y:S05]  /*60b0*/  CALL.ABS.NOINC R2 ;  /* 0x0000000002007343 */ /* 0x004fea0003c00000 */
.L_x_102:
[----:B------:R-:W-:Y:S01]  /*60c0*/  ISETP.NE.U32.AND P3, PT, R46, RZ, PT ;  /* 0x000000ff2e00720c */ /* 0x000fe20003f65070 */
[----:B------:R-:W-:Y:S01]  /*60d0*/  UISETP.NE.AND UP1, UPT, UR62, URZ, UPT ;  /* 0x000000ff3e00728c */ /* 0x000fe2000bf25270 */
[----:B------:R-:W-:Y:S02]  /*60e0*/  ISETP.NE.U32.AND P4, PT, R42, RZ, PT ;  /* 0x000000ff2a00720c */ /* 0x000fe40003f85070 */
[----:B------:R-:W-:Y:S02]  /*60f0*/  ISETP.NE.AND.EX P3, PT, R47, RZ, PT, P3 ;  /* 0x000000ff2f00720c */ /* 0x000fe40003f65330 */
[----:B------:R-:W-:Y:S02]  /*6100*/  PLOP3.LUT P1, PT, PT, PT, PT, 0x8, 0x80 ;  /* 0x000000000080781c */ /* 0x000fe40003f2e170 */
[----:B------:R-:W-:Y:S02]  /*6110*/  PLOP3.LUT P0, PT, PT, PT, UP1, 0x80, 0x8 ;  /* 0x000000000008781c */ /* 0x000fe40003f0f018 */
[----:B------:R-:W-:Y:S02]  /*6120*/  ISETP.NE.AND.EX P4, PT, R43, RZ, PT, P4 ;  /* 0x000000ff2b00720c */ /* 0x000fe40003f85340 */
[----:B------:R-:W1:Y:S09]  /*6130*/  @UP1 LDCU.64 UR4, c[0x0][0x888] ;  /* 0x00011100ff0417ac */ /* 0x000e720008000a00 */
[----:B------:R-:W-:Y:S01]  /*6140*/  @P0 PLOP3.LUT P1, PT, P3, PT, PT, 0x80, 0x8 ;  /* 0x000000000008081c */ /* 0x000fe20001f2f070 */
[----:B-1----:R-:W-:Y:S04]  /*6150*/  @UP1 UISETP.NE.U32.AND UP0, UPT, UR4, URZ, UPT ;  /* 0x000000ff0400128c */ /* 0x002fe8000bf05070 */
[----:B------:R-:W-:Y:S04]  /*6160*/  @UP1 UISETP.NE.AND.EX UP0, UPT, UR5, URZ, UPT, UP0 ;  /* 0x000000ff0500128c */ /* 0x000fe8000bf05300 */
[----:B------:R-:W-:Y:S01]  /*6170*/  @UP1 USEL UR4, URZ, 0xffffffff, UP0 ;  /* 0xffffffffff041887 */ /* 0x000fe20008000000 */
[----:B------:R-:W-:Y:S11]  /*6180*/  @!P3 BRA `(.L_x_104) ;  /* 0x000000000030b947 */ /* 0x000ff60003800000 */
[----:B------:R-:W-:Y:S01]  /*6190*/  ISETP.NE.U32.AND P2, PT, R44, RZ, PT ;  /* 0x000000ff2c00720c */ /* 0x000fe20003f45070 */
[----:B------:R-:W1:Y:S01]  /*61a0*/  LDCU.64 UR6, c[0x0][0x358] ;  /* 0x00006b00ff0677ac */ /* 0x000e620008000a00 */
[----:B------:R-:W-:Y:S02]  /*61b0*/  IMAD.MOV.U32 R49, RZ, RZ, 0x1 ;  /* 0x00000001ff317424 */ /* 0x000fe400078e00ff */
[----:B------:R-:W-:Y:S11]  /*61c0*/  ISETP.NE.AND.EX P2, PT, R45, RZ, PT, P2 ;  /* 0x000000ff2d00720c */ /* 0x000ff60003f45320 */
[----:B------:R-:W-:Y:S02]  /*61d0*/  @!UPT UIADD3 URZ, UPT, UPT, URZ, URZ, URZ ;  /* 0x000000fffffff290 */ /* 0x000fe4000fffe0ff */
[----:B------:R-:W3:Y:S01]  /*61e0*/  @P2 LDC.64 R2, c[0x0][0x888] ;  /* 0x00022200ff022b82 */ /* 0x000ee20000000a00 */
[----:B--2---:R-:W-:Y:S04]  /*61f0*/  @P2 IMAD R0, R46, UR36, RZ ;  /* 0x000000242e002c24 */ /* 0x004fe8000f8e02ff */
[----:B---3--:R-:W-:Y:S04]  /*6200*/  @P2 IMAD.WIDE R2, R0, 0x4, R2 ;  /* 0x0000000400022825 */ /* 0x008fe800078e0202 */
[----:B------:R-:W-:Y:S01]  /*6210*/  HFMA2 R0, -RZ, RZ, 0, 5.9604644775390625e-08 ;  /* 0x00000001ff007431 */ /* 0x000fe200000001ff */
[----:B-1---5:R1:W5:Y:S04]  /*6220*/  @P2 LDG.E R25, desc[UR6][R2.64] ;  /* 0x0000000602192981 */ /* 0x022368000c1e1900 */
[----:B------:R-:W-:Y:S01]  /*6230*/  @!P2 PRMT R49, R0, 0x7610, R49 ;  /* 0x000076100031a816 */ /* 0x000fe20000000031 */
[----:B-1----:R-:W3:Y:S06]  /*6240*/  @!P2 LDC R25, c[0x0][0x880] ;  /* 0x00022000ff19ab82 */ /* 0x002eec0000000800 */
.L_x_104:
[----:B------:R-:W-:Y:S05]  /*6250*/  @!P4 BRA `(.L_x_105) ;  /* 0x000000000024c947 */ /* 0x000fea0003800000 */
[----:B------:R-:W-:Y:S01]  /*6260*/  ISETP.NE.U32.AND P2, PT, R40, RZ, PT ;  /* 0x000000ff2800720c */ /* 0x000fe20003f45070 */
[----:B------:R-:W1:Y:S03]  /*6270*/  LDCU.64 UR6, c[0x0][0x358] ;  /* 0x00006b00ff0677ac */ /* 0x000e660008000a00 */
[----:B------:R-:W-:Y:S11]  /*6280*/  ISETP.NE.AND.EX P2, PT, R41, RZ, PT, P2 ;  /* 0x000000ff2900720c */ /* 0x000ff60003f45320 */
[----:B------:R-:W-:Y:S02]  /*6290*/  @!UPT UIADD3 URZ, UPT, UPT, URZ, URZ, URZ ;  /* 0x000000fffffff290 */ /* 0x000fe4000fffe0ff */
[----:B------:R-:W4:Y:S01]  /*62a0*/  @P2 LDC.64 R2, c[0x0][0x8a8] ;  /* 0x00022a00ff022b82 */ /* 0x000f220000000a00 */
[----:B--2---:R-:W-:Y:S04]  /*62b0*/  @P2 IMAD R0, R42, UR36, RZ ;  /* 0x000000242a002c24 */ /* 0x004fe8000f8e02ff */
[----:B----4-:R-:W-:Y:S05]  /*62c0*/  @P2 IMAD.WIDE R2, R0, 0x4, R2 ;  /* 0x0000000400022825 */ /* 0x010fea00078e0202 */
[----:B-1---5:R1:W5:Y:S02]  /*62d0*/  @P2 LDG.E R24, desc[UR6][R2.64] ;  /* 0x0000000602182981 */ /* 0x022364000c1e1900 */
[----:B-1----:R-:W4:Y:S02]  /*62e0*/  @!P2 LDC R24, c[0x0][0x8a0] ;  /* 0x00022800ff18ab82 */ /* 0x002f240000000800 */
.L_x_105:
[----:B---3-5:R-:W-:Y:S01]  /*62f0*/  @P0 FSETP.NEU.AND P4, PT, R25, RZ, PT ;  /* 0x000000ff1900020b */ /* 0x028fe20003f8d000 */
[----:B--2---:R-:W-:Y:S01]  /*6300*/  IMAD.U32 R0, RZ, RZ, UR4 ;  /* 0x00000004ff007e24 */ /* 0x004fe2000f8e00ff */
[----:B------:R-:W-:Y:S01]  /*6310*/  @P0 LOP3.LUT P2, RZ, R49, 0xff, RZ, 0xc0, !PT ;  /* 0x000000ff31ff0812 */ /* 0x000fe2000784c0ff */
[----:B------:R-:W-:Y:S01]  /*6320*/  IMAD.U32 R3, RZ, RZ, UR45 ;  /* 0x0000002dff037e24 */ /* 0x000fe2000f8e00ff */
[----:B------:R-:W-:Y:S01]  /*6330*/  @P0 SEL R2, RZ, 0xffffffff, P4 ;  /* 0xffffffffff020807 */ /* 0x000fe20002000000 */
[----:B------:R-:W-:Y:S01]  /*6340*/  BSSY B1, `(.L_x_106) ;  /* 0x0000035000017945 */ /* 0x000fe20003800000 */
[----:B------:R-:W-:Y:S02]  /*6350*/  LOP3.LUT R4, R55, 0x1, RZ, 0x3c, !PT ;  /* 0x0000000137047812 */ /* 0x000fe400078e3cff */
[----:B------:R-:W-:Y:S02]  /*6360*/  CS2R R38, SRZ ;  /* 0x0000000000267805 */ /* 0x000fe4000001ff00 */
[----:B------:R-:W-:Y:S02]  /*6370*/  @P1 SEL R2, R0, R2, !P2 ;  /* 0x0000000200021207 */ /* 0x000fe40005000000 */
[----:B------:R-:W-:Y:S02]  /*6380*/  CS2R R36, SRZ ;  /* 0x0000000000247805 */ /* 0x000fe4000001ff00 */
[----:B------:R-:W-:Y:S02]  /*6390*/  LEA R3, R3, UR44, 0x3 ;  /* 0x0000002c03037c11 */ /* 0x000fe4000f8e18ff */
[----:B------:R-:W-:Y:S02]  /*63a0*/  CS2R R30, SRZ ;  /* 0x00000000001e7805 */ /* 0x000fe4000001ff00 */
[----:B------:R-:W-:Y:S02]  /*63b0*/  @P0 LOP3.LUT R2, R2, 0x1, RZ, 0xc0, !PT ;  /* 0x0000000102020812 */ /* 0x000fe400078ec0ff */
[----:B------:R-:W-:Y:S02]  /*63c0*/  CS2R R28, SRZ ;  /* 0x00000000001c7805 */ /* 0x000fe4000001ff00 */
[----:B------:R-:W-:Y:S02]  /*63d0*/  LEA R26, R22, UR44, 0x3 ;  /* 0x0000002c161a7c11 */ /* 0x000fe4000f8e18ff */
[----:B------:R-:W-:Y:S02]  /*63e0*/  ISETP.NE.U32.OR P6, PT, R2, 0x1, !P0 ;  /* 0x000000010200780c */ /* 0x000fe400047c5470 */
[----:B------:R-:W-:Y:S02]  /*63f0*/  SHF.L.U32 R5, R54, 0x1f, RZ ;  /* 0x0000001f36057819 */ /* 0x000fe400000006ff */
[----:B------:R-:W-:Y:S02]  /*6400*/  LEA.HI R2, R22, R22, RZ, 0x1 ;  /* 0x0000001616027211 */ /* 0x000fe400078f08ff */
[----:B------:R-:W-:Y:S02]  /*6410*/  PLOP3.LUT P5, PT, PT, PT, PT, 0x8, 0x80 ;  /* 0x000000000080781c */ /* 0x000fe40003fae170 */
[----:B------:R-:W-:Y:S05]  /*6420*/  P2R R58, PR, RZ, 0x40 ;  /* 0x00000040ff3a7803 */ /* 0x000fea0000000000 */
[----:B------:R-:W-:Y:S04]  /*6430*/  @P6 SHF.L.U32 R0, R4, 0x1f, RZ ;  /* 0x0000001f04006819 */ /* 0x000fe800000006ff */
[----:B------:R1:W2:Y:S01]  /*6440*/  @P6 SYNCS.PHASECHK.TRANS64.TRYWAIT P0, [R3+URZ+0x120], R0 ;  /* 0x00012000030065a7 */ /* 0x0002a200080011ff */
[----:B------:R3:W3:Y:S01]  /*6450*/  SYNCS.PHASECHK.TRANS64.TRYWAIT P4, [R26+URZ+0x170], R5 ;  /* 0x000170051a0075a7 */ /* 0x0006e200080811ff */
[C---:B-1----:R-:W-:Y:S01]  /*6460*/  IMAD.SHL.U32 R0, R2.reuse, 0x10, RZ ;  /* 0x0000001002007824 */ /* 0x042fe200078e00ff */
[----:B------:R-:W-:Y:S04]  /*6470*/  LOP3.LUT R2, R2, 0xffe, RZ, 0xc0, !PT ;  /* 0x00000ffe02027812 */ /* 0x000fe800078ec0ff */
[----:B------:R-:W-:Y:S01]  /*6480*/  LOP3.LUT R0, R0, 0xffffffe0, RZ, 0xc0, !PT ;  /* 0xffffffe000007812 */ /* 0x000fe200078ec0ff */
[----:B------:R-:W-:Y:S04]  /*6490*/  IMAD.IADD R2, R22, 0x1, -R2 ;  /* 0x0000000116027824 */ /* 0x000fe800078e0a02 */
[----:B------:R-:W-:Y:S04]  /*64a0*/  IMAD.IADD R0, R23, 0x1, R0 ;  /* 0x0000000117007824 */ /* 0x000fe800078e0200 */
[----:B------:R-:W-:Y:S01]  /*64b0*/  IMAD R2, R2, 0x100000, R0 ;  /* 0x0010000002027824 */ /* 0x000fe200078e0200 */
[----:B--2---:R-:W-:Y:S01]  /*64c0*/  @P6 PLOP3.LUT P5, PT, P0, PT, PT, 0x8, 0x80 ;  /* 0x000000000080681c */ /* 0x004fe200007ae170 */
[----:B------:R-:W-:Y:S01]  /*64d0*/  @!UPT UIADD3 URZ, UPT, UPT, URZ, URZ, URZ ;  /* 0x000000fffffff290 */ /* 0x000fe2000fffe0ff */
[----:B---3--:R-:W-:Y:S11]  /*64e0*/  @!P6 BRA `(.L_x_107) ;  /* 0x000000000068e947 */ /* 0x008ff60003800000 */
[----:B------:R-:W-:Y:S01]  /*64f0*/  ISETP.NE.U32.AND P0, PT, RZ, UR58, PT ;  /* 0x0000003aff007c0c */ /* 0x000fe2000bf05070 */
[----:B------:R-:W-:Y:S01]  /*6500*/  BSSY B0, `(.L_x_108) ;  /* 0x000000e000007945 */ /* 0x000fe20003800000 */
[----:B------:R-:W-:Y:S02]  /*6510*/  FSETP.NEU.AND P2, PT, R25, RZ, PT ;  /* 0x000000ff1900720b */ /* 0x000fe40003f4d000 */
[----:B------:R-:W-:Y:S02]  /*6520*/  ISETP.NE.AND.EX P0, PT, RZ, UR59, PT, P0 ;  /* 0x0000003bff007c0c */ /* 0x000fe4000bf05300 */
[----:B------:R-:W-:Y:S02]  /*6530*/  LOP3.LUT P1, RZ, R49, 0xff, RZ, 0xc0, !PT ;  /* 0x000000ff31ff7812 */ /* 0x000fe4000782c0ff */
[----:B------:R-:W-:Y:S02]  /*6540*/  SEL R0, RZ, 0xffffffff, P2 ;  /* 0xffffffffff007807 */ /* 0x000fe40001000000 */
[----:B------:R-:W-:Y:S04]  /*6550*/  SEL R6, RZ, 0xffffffff, P0 ;  /* 0xffffffffff067807 */ /* 0x000fe80000000000 */
[----:B------:R-:W-:Y:S04]  /*6560*/  @P3 SEL R0, R6, R0, !P1 ;  /* 0x0000000006003207 */ /* 0x000fe80004800000 */
[----:B------:R-:W-:Y:S04]  /*6570*/  LOP3.LUT R0, R0, 0x1, RZ, 0xc0, !PT ;  /* 0x0000000100007812 */ /* 0x000fe800078ec0ff */
[----:B------:R-:W-:Y:S01]  /*6580*/  ISETP.NE.U32.AND P0, PT, R0, 0x1, PT ;  /* 0x000000010000780c */ /* 0x000fe20003f05070 */
[----:B------:R-:W-:Y:S01]  /*6590*/  IMAD.U32 R0, RZ, RZ, UR45 ;  /* 0x0000002dff007e24 */ /* 0x000fe2000f8e00ff */
[----:B------:R-:W-:Y:S11]  /*65a0*/  @!P5 BRA `(.L_x_109) ;  /* 0x00000000000cd947 */ /* 0x000ff60003800000 */
[----:B------:R-:W-:Y:S04]  /*65b0*/  SHF.L.U32 R4, R4, 0x1f, RZ ;  /* 0x0000001f04047819 */ /* 0x000fe800000006ff */
[----:B------:R-:W1:Y:S02]  /*65c0*/  SYNCS.PHASECHK.TRANS64.TRYWAIT P1, [R3+URZ+0x120], R4 ;  /* 0x00012004030075a7 */ /* 0x000e6400080211ff */
[----:B-1----:R-:W-:Y:S05]  /*65d0*/  @!P1 BRA `(.L_x_110) ;  /* 0x0000001800449947 */ /* 0x002fea0003800000 */
.L_x_109:
[----:B------:R-:W-:Y:S05]  /*65e0*/  BSYNC B0 ;  /* 0x0000000000007941 */ /* 0x000fea0003800000 */
.L_x_108:
[----:B-1----:R-:W-:Y:S01]  /*65f0*/  @P0 IMAD R3, R0, 0x800, R48 ;  /* 0x0000080000030824 */ /* 0x002fe200078e0230 */
[----:B------:R-:W-:Y:S02]  /*6600*/  CS2R R30, SRZ ;  /* 0x00000000001e7805 */ /* 0x000fe4000001ff00 */
[----:B------:R-:W-:Y:S01]  /*6610*/  CS2R R28, SRZ ;  /* 0x00000000001c7805 */ /* 0x000fe2000001ff00 */
[----:B------:R-:W-:Y:S01]  /*6620*/  IMAD.MOV.U32 R38, RZ, RZ, RZ ;  /* 0x000000ffff267224 */ /* 0x000fe200078e00ff */
[----:B------:R-:W-:Y:S02]  /*6630*/  CS2R R36, SRZ ;  /* 0x0000000000247805 */ /* 0x000fe4000001ff00 */
[----:B------:R-:W-:Y:S01]  /*6640*/  @P0 LEA R3, R3, UR44, 0x1 ;  /* 0x0000002c03030c11 */ /* 0x000fe2000f8e08ff */
[----:B------:R-:W-:Y:S05]  /*6650*/  @P0 WARPSYNC.ALL ;  /* 0x0000000000000948 */ /* 0x000fea0003800000 */
[----:B------:R1:W2:Y:S01]  /*6660*/  @P0 LDSM.16.M88.4 R28, [R3+0x400] ;  /* 0x00040000031c083b */ /* 0x0002a20000000200 */
[----:B------:R-:W-:Y:S05]  /*6670*/  @P0 IMAD R0, R56, 0x2, R3 ;  /* 0x0000000238000824 */ /* 0x000fea00078e0203 */
[----:B------:R1:W3:Y:S02]  /*6680*/  @P0 LDSM.16.M88.4 R36, [R0+0x400] ;  /* 0x000400000024083b */ /* 0x0002e40000000200 */
.L_x_107:
[----:B------:R-:W-:Y:S05]  /*6690*/  BSYNC B1 ;  /* 0x0000000000017941 */ /* 0x000fea0003800000 */
.L_x_106:
[----:B-1----:R-:W-:Y:S04]  /*66a0*/  SHF.R.U32.HI R0, RZ, 0x15, R2 ;  /* 0x00000015ff007819 */ /* 0x002fe80000011602 */
[----:B------:R-:W-:Y:S01]  /*66b0*/  LOP3.LUT P0, RZ, R0, 0x3, R50, 0x48, !PT ;  /* 0x0000000300ff7812 */ /* 0x000fe20007804832 */
[----:B------:R-:W-:Y:S01]  /*66c0*/  @!UPT UIADD3 URZ, UPT, UPT, URZ, URZ, URZ ;  /* 0x000000fffffff290 */ /* 0x000fe2000fffe0ff */
[----:B------:R-:W-:Y:S11]  /*66d0*/  @P4 BRA `(.L_x_111) ;  /* 0x0000000000084947 */ /* 0x000ff60003800000 */
[----:B------:R-:W1:Y:S02]  /*66e0*/  SYNCS.PHASECHK.TRANS64.TRYWAIT P1, [R26+URZ+0x170], R5 ;  /* 0x000170051a0075a7 */ /* 0x000e6400080211ff */
[----:B-1----:R-:W-:Y:S05]  /*66f0*/  @!P1 BRA `(.L_x_112) ;  /* 0x0000001800109947 */ /* 0x002fea0003800000 */
.L_x_111:
[----:B------:R-:W-:Y:S05]  /*6700*/  @!P0 BRA `(.L_x_113) ;  /* 0x0000000000408947 */ /* 0x000fea0003800000 */
[----:B------:R-:W1:Y:S01]  /*6710*/  LDCU.64 UR8, c[0x4][0x70] ;  /* 0x01000e00ff0877ac */ /* 0x000e620008000a00 */
[----:B------:R-:W-:Y:S01]  /*6720*/  MOV R15, 0x0 ;  /* 0x00000000000f7802 */ /* 0x000fe20000000f00 */
[----:B------:R-:W-:Y:S02]  /*6730*/  HFMA2 R12, -RZ, RZ, 0, 5.9604644775390625e-08 ;  /* 0x00000001ff0c7431 */ /* 0x000fe400000001ff */
[----:B------:R-:W-:Y:S02]  /*6740*/  IMAD.MOV.U32 R8, RZ, RZ, 0x192 ;  /* 0x00000192ff087424 */ /* 0x000fe400078e00ff */
[----:B------:R-:W-:Y:S01]  /*6750*/  IMAD.MOV.U32 R13, RZ, RZ, RZ ;  /* 0x000000ffff0d7224 */ /* 0x000fe200078e00ff */
[----:B------:R-:W5:Y:S01]  /*6760*/  LDCU.64 UR6, c[0x4][0x78] ;  /* 0x01000f00ff0677ac */ /* 0x000f620008000a00 */
[----:B------:R-:W2:Y:S01]  /*6770*/  LDC.64 R14, c[0x4][R15] ;  /* 0x010000000f0e7b82 */ /* 0x000ea20000000a00 */
[----:B------:R-:W4:Y:S01]  /*6780*/  LDCU.64 UR4, c[0x4][0x10] ;  /* 0x01000200ff0477ac */ /* 0x000f220008000a00 */
[----:B-1----:R-:W-:Y:S01]  /*6790*/  MOV R5, UR9 ;  /* 0x0000000900057c02 */ /* 0x002fe20008000f00 */
[----:B------:R-:W-:Y:S01]  /*67a0*/  IMAD.U32 R4, RZ, RZ, UR8 ;  /* 0x00000008ff047e24 */ /* 0x000fe2000f8e00ff */
[----:B-----5:R-:W-:Y:S01]  /*67b0*/  MOV R7, UR7 ;  /* 0x0000000700077c02 */ /* 0x020fe20008000f00 */
[----:B------:R-:W-:Y:S01]  /*67c0*/  IMAD.U32 R6, RZ, RZ, UR6 ;  /* 0x00000006ff067e24 */ /* 0x000fe2000f8e00ff */
[----:B----4-:R-:W-:Y:S01]  /*67d0*/  MOV R11, UR5 ;  /* 0x00000005000b7c02 */ /* 0x010fe20008000f00 */
[----:B------:R-:W-:Y:S02]  /*67e0*/  IMAD.U32 R10, RZ, RZ, UR4 ;  /* 0x00000004ff0a7e24 */ /* 0x000fe4000f8e00ff */
[----:B------:R-:W-:Y:S07]  /*67f0*/  LEPC R20, `(.L_x_113) ;  /* 0x000000001014794e */ /* 0x000fee0000000000 */
[----:B--23--:R-:W-:Y:S05]  /*6800*/  CALL.ABS.NOINC R14 ;  /* 0x000000000e007343 */ /* 0x00cfea0003c00000 */
.L_x_113:
[----:B------:R-:W-:Y:S01]  /*6810*/  ISETP.NE.AND P0, PT, R57, RZ, PT ;  /* 0x000000ff3900720c */ /* 0x000fe20003f05270 */
[----:B------:R-:W-:Y:S05]  /*6820*/  WARPSYNC.ALL ;  /* 0x0000000000007948 */ /* 0x000fea0003800000 */
[----:B------:R-:W-:Y:S01]  /*6830*/  R2UR UR4, R2 ;  /* 0x00000000020472ca */ /* 0x000fe200000e0000 */
[----:B------:R-:W1:Y:S01]  /*6840*/  S2UR UR5, SR_CgaCtaId ;  /* 0x00000000000579c3 */ /* 0x000e620000008800 */
[C---:B--2---:R-:W-:Y:S01]  /*6850*/  SHF.L.U32 R20, R28.reuse, 0x10, RZ ;  /* 0x000000101c147819 */ /* 0x044fe200000006ff */
[----:B------:R-:W-:Y:S01]  /*6860*/  BSSY.RECONVERGENT B0, `(.L_x_114) ;  /* 0x0000057000007945 */ /* 0x000fe20003800200 */
[----:B------:R-:W-:Y:S02]  /*6870*/  LOP3.LUT R21, R28, 0xffff0000, RZ, 0xc0, !PT ;  /* 0xffff00001c157812 */ /* 0x000fe400078ec0ff */
[C---:B------:R-:W-:Y:S02]  /*6880*/  LOP3.LUT R27, R29.reuse, 0xffff0000, RZ, 0xc0, !PT ;  /* 0xffff00001d1b7812 */ /* 0x040fe400078ec0ff */
[----:B------:R-:W-:Y:S02]  /*6890*/  SHF.L.U32 R28, R30, 0x10, RZ ;  /* 0x000000101e1c7819 */ /* 0x000fe400000006ff */
[C---:B---3--:R-:W-:Y:S02]  /*68a0*/  SHF.L.U32 R32, R36.reuse, 0x10, RZ ;  /* 0x0000001024207819 */ /* 0x048fe400000006ff */
[----:B------:R-:W-:Y:S01]  /*68b0*/  LOP3.LUT R33, R36, 0xffff0000, RZ, 0xc0, !PT ;  /* 0xffff000024217812 */ /* 0x000fe200078ec0ff */
[----:B------:R-:W4:Y:S01]  /*68c0*/  LDTM.16dp256bit.x4 R4, tmem[UR4] ;  /* 0x00000004000479ee */ /* 0x000f220008120000 */
[----:B------:R-:W-:Y:S01]  /*68d0*/  R2UR UR4, R26 ;  /* 0x000000001a0472ca */ /* 0x000fe200000e0000 */
[----:B------:R-:W-:Y:S01]  /*68e0*/  NOP ;  /* 0x0000000000007918 */ /* 0x000fe20000000000 */
[----:B------:R-:W-:Y:S02]  /*68f0*/  SHF.L.U32 R26, R29, 0x10, RZ ;  /* 0x000000101d1a7819 */ /* 0x000fe400000006ff */
[----:B------:R-:W-:Y:S02]  /*6900*/  LOP3.LUT R29, R30, 0xffff0000, RZ, 0xc0, !PT ;  /* 0xffff00001e1d7812 */ /* 0x000fe400078ec0ff */
[C---:B------:R-:W-:Y:S02]  /*6910*/  SHF.L.U32 R30, R31.reuse, 0x10, RZ ;  /* 0x000000101f1e7819 */ /* 0x040fe400000006ff */
[----:B------:R-:W-:Y:S02]  /*6920*/  LOP3.LUT R31, R31, 0xffff0000, RZ, 0xc0, !PT ;  /* 0xffff00001f1f7812 */ /* 0x000fe400078ec0ff */
[C---:B------:R-:W-:Y:S02]  /*6930*/  SHF.L.U32 R34, R37.reuse, 0x10, RZ ;  /* 0x0000001025227819 */ /* 0x040fe400000006ff */
[----:B------:R-:W-:Y:S01]  /*6940*/  LOP3.LUT R35, R37, 0xffff0000, RZ, 0xc0, !PT ;  /* 0xffff000025237812 */ /* 0x000fe200078ec0ff */
[----:B------:R-:W-:Y:S01]  /*6950*/  UIADD3 UR4, UPT, UPT, UR4, 0x190, URZ ;  /* 0x0000019004047890 */ /* 0x000fe2000fffe0ff */
[C---:B------:R-:W-:Y:S02]  /*6960*/  SHF.L.U32 R36, R38.reuse, 0x10, RZ ;  /* 0x0000001026247819 */ /* 0x040fe400000006ff */
[----:B------:R-:W-:Y:S02]  /*6970*/  LOP3.LUT R37, R38, 0xffff0000, RZ, 0xc0, !PT ;  /* 0xffff000026257812 */ /* 0x000fe400078ec0ff */
[C---:B------:R-:W-:Y:S02]  /*6980*/  SHF.L.U32 R38, R39.reuse, 0x10, RZ ;  /* 0x0000001027267819 */ /* 0x040fe400000006ff */
[----:B------:R-:W-:Y:S01]  /*6990*/  LOP3.LUT R39, R39, 0xffff0000, RZ, 0xc0, !PT ;  /* 0xffff000027277812 */ /* 0x000fe200078ec0ff */
[C---:B----4-:R-:W-:Y:S01]  /*69a0*/  FMUL R4, R24.reuse, R4 ;  /* 0x0000000418047220 */ /* 0x050fe20000400000 */
[----:B-1----:R-:W-:Y:S01]  /*69b0*/  UPRMT UR5, UR5, 0x654, UR4 ;  /* 0x0000065405057896 */ /* 0x002fe20008000004 */
[C---:B------:R-:W-:Y:S01]  /*69c0*/  FMUL R5, R24.reuse, R5 ;  /* 0x0000000518057220 */ /* 0x040fe20000400000 */
[C---:B------:R-:W-:Y:S01]  /*69d0*/  FMUL R6, R24.reuse, R6 ;  /* 0x0000000618067220 */ /* 0x040fe20000400000 */
[C---:B------:R-:W-:Y:S01]  /*69e0*/  FFMA R4, R25.reuse, R20, R4 ;  /* 0x0000001419047223 */ /* 0x040fe20000000004 */
[C---:B------:R-:W-:Y:S01]  /*69f0*/  FMUL R7, R24.reuse, R7 ;  /* 0x0000000718077220 */ /* 0x040fe20000400000 */
[C---:B------:R-:W-:Y:S01]  /*6a00*/  FFMA R5, R25.reuse, R21, R5 ;  /* 0x0000001519057223 */ /* 0x040fe20000000005 */
[C---:B------:R-:W-:Y:S01]  /*6a10*/  FFMA R6, R25.reuse, R26, R6 ;  /* 0x0000001a19067223 */ /* 0x040fe20000000006 */
[C---:B------:R-:W-:Y:S01]  /*6a20*/  FMUL R8, R24.reuse, R8 ;  /* 0x0000000818087220 */ /* 0x040fe20000400000 */
[----:B------:R-:W-:Y:S01]  /*6a30*/  FFMA R7, R25, R27, R7 ;  /* 0x0000001b19077223 */ /* 0x000fe20000000007 */
[C---:B------:R-:W-:Y:S01]  /*6a40*/  FMUL R9, R24.reuse, R9 ;  /* 0x0000000918097220 */ /* 0x040fe20000400000 */
[----:B------:R-:W-:Y:S01]  /*6a50*/  F2FP.BF16.F32.PACK_AB R4, R5, R4 ;  /* 0x000000040504723e */ /* 0x000fe200000010ff */
[----:B------:R-:W-:Y:S01]  /*6a60*/  SYNCS.ARRIVE.TRANS64.RED.A1T0 RZ, [UR5], RZ ;  /* 0x000000ffffff79a7 */ /* 0x000fe20008100405 */
[----:B------:R-:W-:Y:S01]  /*6a70*/  FFMA R8, R25, R28, R8 ;  /* 0x0000001c19087223 */ /* 0x000fe20000000008 */
[----:B------:R-:W-:Y:S01]  /*6a80*/  F2FP.BF16.F32.PACK_AB R5, R7, R6 ;  /* 0x000000060705723e */ /* 0x000fe200000010ff */
[C---:B------:R-:W-:Y:S01]  /*6a90*/  FFMA R9, R25.reuse, R29, R9 ;  /* 0x0000001d19097223 */ /* 0x040fe20000000009 */
[C---:B------:R-:W-:Y:S01]  /*6aa0*/  FMUL R10, R24.reuse, R10 ;  /* 0x0000000a180a7220 */ /* 0x040fe20000400000 */
[C---:B------:R-:W-:Y:S01]  /*6ab0*/  FMUL R11, R24.reuse, R11 ;  /* 0x0000000b180b7220 */ /* 0x040fe20000400000 */
[C---:B------:R-:W-:Y:S01]  /*6ac0*/  FMUL R0, R24.reuse, R12 ;  /* 0x0000000c18007220 */ /* 0x040fe20000400000 */
[C---:B------:R-:W-:Y:S01]  /*6ad0*/  FMUL R2, R24.reuse, R13 ;  /* 0x0000000d18027220 */ /* 0x040fe20000400000 */
[----:B------:R-:W-:Y:S01]  /*6ae0*/  FFMA R10, R25, R30, R10 ;  /* 0x0000001e190a7223 */ /* 0x000fe2000000000a */
[C---:B------:R-:W-:Y:S01]  /*6af0*/  FMUL R3, R24.reuse, R14 ;  /* 0x0000000e18037220 */ /* 0x040fe20000400000 */
[----:B------:R-:W-:Y:S01]  /*6b00*/  F2FP.BF16.F32.PACK_AB R6, R9, R8 ;  /* 0x000000080906723e */ /* 0x000fe200000010ff */
[C---:B------:R-:W-:Y:S01]  /*6b10*/  FFMA R11, R25.reuse, R31, R11 ;  /* 0x0000001f190b7223 */ /* 0x040fe2000000000b */
[C---:B------:R-:W-:Y:S01]  /*6b20*/  FMUL R15, R24.reuse, R15 ;  /* 0x0000000f180f7220 */ /* 0x040fe20000400000 */
[C---:B------:R-:W-:Y:S01]  /*6b30*/  FMUL R12, R24.reuse, R16 ;  /* 0x00000010180c7220 */ /* 0x040fe20000400000 */
[C---:B------:R-:W-:Y:S01]  /*6b40*/  FFMA R0, R25.reuse, R32, R0 ;  /* 0x0000002019007223 */ /* 0x040fe20000000000 */
[----:B------:R-:W-:Y:S01]  /*6b50*/  MOV R8, UR45 ;  /* 0x0000002d00087c02 */ /* 0x000fe20008000f00 */
[C---:B------:R-:W-:Y:S01]  /*6b60*/  FMUL R13, R24.reuse, R17 ;  /* 0x00000011180d7220 */ /* 0x040fe20000400000 */
[C---:B------:R-:W-:Y:S01]  /*6b70*/  FFMA R2, R25.reuse, R33, R2 ;  /* 0x0000002119027223 */ /* 0x040fe20000000002 */
[C---:B------:R-:W-:Y:S01]  /*6b80*/  FMUL R14, R24.reuse, R18 ;  /* 0x00000012180e7220 */ /* 0x040fe20000400000 */
[C---:B------:R-:W-:Y:S01]  /*6b90*/  FFMA R3, R25.reuse, R34, R3 ;  /* 0x0000002219037223 */ /* 0x040fe20000000003 */
[C---:B------:R-:W-:Y:S01]  /*6ba0*/  FFMA R15, R25.reuse, R35, R15 ;  /* 0x00000023190f7223 */ /* 0x040fe2000000000f */
[----:B------:R-:W-:Y:S01]  /*6bb0*/  FMUL R19, R24, R19 ;  /* 0x0000001318137220 */ /* 0x000fe20000400000 */
[C---:B------:R-:W-:Y:S01]  /*6bc0*/  FFMA R12, R25.reuse, R36, R12 ;  /* 0x00000024190c7223 */ /* 0x040fe2000000000c */
[----:B------:R-:W-:Y:S01]  /*6bd0*/  LEA R8, R8, R48, 0xb ;  /* 0x0000003008087211 */ /* 0x000fe200078e58ff */
[C---:B------:R-:W-:Y:S01]  /*6be0*/  FFMA R13, R25.reuse, R37, R13 ;  /* 0x00000025190d7223 */ /* 0x040fe2000000000d */
[C---:B------:R-:W-:Y:S01]  /*6bf0*/  FFMA R14, R25.reuse, R38, R14 ;  /* 0x00000026190e7223 */ /* 0x040fe2000000000e */
[----:B------:R-:W-:Y:S01]  /*6c00*/  FFMA R19, R25, R39, R19 ;  /* 0x0000002719137223 */ /* 0x000fe20000000013 */
[----:B------:R-:W-:Y:S01]  /*6c10*/  F2FP.BF16.F32.PACK_AB R7, R11, R10 ;  /* 0x0000000a0b07723e */ /* 0x000fe200000010ff */
[----:B------:R-:W-:Y:S01]  /*6c20*/  UIADD3 UR4, UPT, UPT, UR45, 0x1, URZ ;  /* 0x000000012d047890 */ /* 0x000fe2000fffe0ff */
[----:B------:R-:W-:Y:S02]  /*6c30*/  LEA R8, R8, UR44, 0x1 ;  /* 0x0000002c08087c11 */ /* 0x000fe4000f8e08ff */
[----:B------:R-:W-:Y:S02]  /*6c40*/  F2FP.BF16.F32.PACK_AB R16, R2, R0 ;  /* 0x000000000210723e */ /* 0x000fe400000010ff */
[----:B------:R-:W-:Y:S01]  /*6c50*/  F2FP.BF16.F32.PACK_AB R17, R15, R3 ;  /* 0x000000030f11723e */ /* 0x000fe200000010ff */
[----:B------:R1:W-:Y:S01]  /*6c60*/  STSM.16.M88.4 [R8+0x400], R4 ;  /* 0x0004000408007844 */ /* 0x0003e20000000200 */
[----:B------:R-:W-:Y:S02]  /*6c70*/  F2FP.BF16.F32.PACK_AB R18, R13, R12 ;  /* 0x0000000c0d12723e */ /* 0x000fe400000010ff */
[----:B------:R-:W-:Y:S02]  /*6c80*/  F2FP.BF16.F32.PACK_AB R19, R19, R14 ;  /* 0x0000000e1313723e */ /* 0x000fe400000010ff */
[----:B------:R-:W-:Y:S05]  /*6c90*/  LEA R0, R56, R8, 0x1 ;  /* 0x0000000838007211 */ /* 0x000fea00078e08ff */
[----:B------:R1:W-:Y:S01]  /*6ca0*/  STSM.16.M88.4 [R0+0x400], R16 ;  /* 0x0004001000007844 */ /* 0x0003e20000000200 */
[----:B------:R-:W-:Y:S01]  /*6cb0*/  @!PT LDS RZ, [RZ] ;  /* 0x00000000fffff984 */ /* 0x000fe20000000800 */
[----:B------:R-:W-:Y:S01]  /*6cc0*/  @!PT LDS RZ, [RZ] ;  /* 0x00000000fffff984 */ /* 0x000fe20000000800 */
[----:B------:R-:W-:Y:S01]  /*6cd0*/  @!PT LDS RZ, [RZ] ;  /* 0x00000000fffff984 */ /* 0x000fe20000000800 */
[----:B------:R-:W-:Y:S01]  /*6ce0*/  @!PT LDS RZ, [RZ] ;  /* 0x00000000fffff984 */ /* 0x000fe20000000800 */
[----:B------:R2:W-:Y:S07]  /*6cf0*/  MEMBAR.ALL.CTA ;  /* 0x0000000000007992 */ /* 0x0005ee0000008000 */
[----:B--2---:R-:W2:Y:S02]  /*6d00*/  FENCE.VIEW.ASYNC.S ;  /* 0x00000000000073c6 */ /* 0x004ea40000000000 */
[----:B--2---:R-:W-:Y:S06]  /*6d10*/  BAR.SYNC.DEFER_BLOCKING 0x1, 0x80 ;  /* 0x0042000000007b1d */ /* 0x004fec0000010000 */
[----:B------:R-:W-:Y:S05]  /*6d20*/  @P0 BRA `(.L_x_115) ;  /* 0x0000000000280947 */ /* 0x000fea0003800000 */
[----:B------:R-:W2:Y:S01]  /*6d30*/  LDCU.64 UR12, c[0x0][0x348] ;  /* 0x00006900ff0c77ac */ /* 0x000ea20008000a00 */
[----:B------:R-:W-:Y:S02]  /*6d40*/  ULEA UR5, UR45, UR44, 0xc ;  /* 0x0000002c2d057291 */ /* 0x000fe4000f8e60ff */
[----:B------:R-:W-:Y:S02]  /*6d50*/  USHF.L.U32 UR9, UR46, 0x5, URZ ;  /* 0x000000052e097899 */ /* 0x000fe400080006ff */
[----:B------:R-:W-:Y:S02]  /*6d60*/  USHF.L.U32 UR10, UR47, 0x6, URZ ;  /* 0x000000062f0a7899 */ /* 0x000fe400080006ff */
[----:B------:R-:W-:Y:S01]  /*6d70*/  UIADD3 UR8, UPT, UPT, UR5, 0x400, URZ ;  /* 0x0000040005087890 */ /* 0x000fe2000fffe0ff */
[----:B------:R-:W-:Y:S01]  /*6d80*/  UMOV UR11, UR36 ;  /* 0x00000024000b7c82 */ /* 0x000fe20008000000 */
[----:B--2---:R-:W-:Y:S04]  /*6d90*/  UIADD3 UR6, UP0, UPT, UR12, 0x680, URZ ;  /* 0x000006800c067890 */ /* 0x004fe8000ff1e0ff */
[----:B------:R-:W-:Y:S09]  /*6da0*/  UIADD3.X UR7, UPT, UPT, URZ, UR13, URZ, UP0, !UPT ;  /* 0x0000000dff077290 */ /* 0x000ff200087fe4ff */
[----:B------:R2:W-:Y:S02]  /*6db0*/  UTMASTG.3D [UR8], [UR6] ;  /* 0x00000008060073b5 */ /* 0x0005e40008010000 */
[----:B--2---:R0:W-:Y:S02]  /*6dc0*/  UTMACMDFLUSH ;  /* 0x00000000000079b7 */ /* 0x0041e40000000000 */
.L_x_115:
[----:B------:R-:W-:Y:S05]  /*6dd0*/  BSYNC.RECONVERGENT B0 ;  /* 0x0000000000007941 */ /* 0x000fea0003800200 */
.L_x_114:
[----:B------:R-:W-:Y:S04]  /*6de0*/  BSSY.RECONVERGENT B0, `(.L_x_116) ;  /* 0x0000003000007945 */ /* 0x000fe80003800200 */
[----:B------:R-:W-:Y:S05]  /*6df0*/  @P0 BRA `(.L_x_117) ;  /* 0x0000000000040947 */ /* 0x000fea0003800000 */
[----:B------:R-:W-:Y:S04]  /*6e00*/  DEPBAR.LE SB0, 0x0 ;  /* 0x000080000000791a */ /* 0x000fe80000000000 */
.L_x_117:
[----:B------:R-:W-:Y:S05]  /*6e10*/  BSYNC.RECONVERGENT B0 ;  /* 0x0000000000007941 */ /* 0x000fea0003800200 */
.L_x_116:
[----:B------:R-:W-:Y:S01]  /*6e20*/  BAR.SYNC.DEFER_BLOCKING 0x1, 0x80 ;  /* 0x0042000000007b1d */ /* 0x000fe20000010000 */
[----:B------:R-:W-:Y:S01]  /*6e30*/  UIADD3 UR48, UPT, UPT, UR48, 0x1, URZ ;  /* 0x0000000130307890 */ /* 0x000fe2000fffe0ff */
[----:B------:R-:W-:Y:S03]  /*6e40*/  IADD3 R22, PT, PT, R22, 0x1, RZ ;  /* 0x0000000116167810 */ /* 0x000fe60007ffe0ff */
[----:B------:R-:W-:Y:S09]  /*6e50*/  UISETP.NE.AND UP0, UPT, UR48, URZ, UPT ;  /* 0x000000ff3000728c */ /* 0x000ff2000bf05270 */
[----:B------:R-:W-:Y:S05]  /*6e60*/  BRA.U !UP0, `(.L_x_118) ;  /* 0x0000000108287547 */ /* 0x000fea000b800000 */
[----:B------:R-:W-:Y:S01]  /*6e70*/  ISETP.NE.AND P0, PT, R58, RZ, PT ;  /* 0x000000ff3a00720c */ /* 0x000fe20003f05270 */
[----:B-1----:R-:W1:Y:S11]  /*6e80*/  S2R R0, SR_CgaCtaId ;  /* 0x0000000000007919 */ /* 0x002e760000008800 */
[----:B------:R-:W-:Y:S01]  /*6e90*/  @!UPT UIADD3 URZ, UPT, UPT, URZ, URZ, URZ ;  /* 0x000000fffffff290 */ /* 0x000fe2000fffe0ff */
[C---:B------:R-:W-:Y:S01]  /*6ea0*/  @P0 LEA R2, R52.reuse, UR44, 0x3 ;  /* 0x0000002c34020c11 */ /* 0x040fe2000f8e18ff */
[----:B------:R-:W-:Y:S04]  /*6eb0*/  VIADD R52, R52, 0x1 ;  /* 0x0000000134347836 */ /* 0x000fe80000000000 */
[----:B------:R-:W-:Y:S05]  /*6ec0*/  @P0 VIADD R2, R2, 0x130 ;  /* 0x0000013002020836 */ /* 0x000fea0000000000 */
[----:B-1----:R-:W-:Y:S04]  /*6ed0*/  @P0 PRMT R0, R0, 0x654, R2 ;  /* 0x0000065400000816 */ /* 0x002fe80000000002 */
[----:B------:R2:W-:Y:S01]  /*6ee0*/  @P0 SYNCS.ARRIVE.TRANS64.RED.A1T0 RZ, [R0+URZ], RZ ;  /* 0x000000ff00ff09a7 */ /* 0x0005e200081004ff */
[C---:B------:R-:W-:Y:S04]  /*6ef0*/  ISETP.NE.AND P0, PT, R52.reuse, 0x2, PT ;  /* 0x000000023400780c */ /* 0x040fe80003f05270 */
[----:B------:R-:W-:Y:S09]  /*6f00*/  SEL R52, R52, RZ, P0 ;  /* 0x000000ff34347207 */ /* 0x000ff20000000000 */
.L_x_118:
[----:B------:R-:W-:Y:S01]  /*6f10*/  ISETP.NE.AND P0, PT, R51, 0x2, PT ;  /* 0x000000023300780c */ /* 0x000fe20003f05270 */
[----:B------:R-:W-:Y:S01]  /*6f20*/  UISETP.NE.AND UP1, UPT, UR51, URZ, UPT ;  /* 0x000000ff3300728c */ /* 0x000fe2000bf25270 */
[----:B------:R-:W-:Y:S01]  /*6f30*/  ISETP.NE.AND P1, PT, R22, 0x4, PT ;  /* 0x000000041600780c */ /* 0x000fe20003f25270 */
[----:B------:R-:W-:Y:S01]  /*6f40*/  UISETP.NE.AND UP0, UPT, UR4, 0x2, UPT ;  /* 0x000000020400788c */ /* 0x000fe2000bf05270 */
[----:B------:R-:W-:Y:S01]  /*6f50*/  SEL R2, RZ, 0x1, P0 ;  /* 0x00000001ff027807 */ /* 0x000fe20000000000 */
[----:B------:R-:W-:Y:S01]  /*6f60*/  UIADD3 UR46, UPT, UPT, UR37, UR57, URZ ;  /* 0x00000039252e7290 */ /* 0x000fe2000fffe0ff */
[----:B-12---:R-:W-:Y:S01]  /*6f70*/  SEL R0, RZ, 0x1, P1 ;  /* 0x00000001ff007807 */ /* 0x006fe20000800000 */
[----:B------:R-:W-:Y:S01]  /*6f80*/  USEL UR5, URZ, 0x1, UP0 ;  /* 0x00000001ff057887 */ /* 0x000fe20008000000 */
[----:B------:R-:W-:Y:S01]  /*6f90*/  LOP3.LUT R53, R53, R2, RZ, 0x3c, !PT ;  /* 0x0000000235357212 */ /* 0x000fe200078e3cff */
[----:B------:R-:W-:Y:S01]  /*6fa0*/  UIADD3 UR47, UPT, UPT, UR38, UR60, URZ ;  /* 0x0000003c262f7290 */ /* 0x000fe2000fffe0ff */
[----:B------:R-:W-:Y:S01]  /*6fb0*/  LOP3.LUT R54, R54, R0, RZ, 0x3c, !PT ;  /* 0x0000000036367212 */ /* 0x000fe200078e3cff */
[----:B------:R-:W-:Y:S01]  /*6fc0*/  USEL UR45, UR4, URZ, UP0 ;  /* 0x000000ff042d7287 */ /* 0x000fe20008000000 */
[----:B------:R-:W-:Y:S01]  /*6fd0*/  SEL R51, R51, RZ, P0 ;  /* 0x000000ff33337207 */ /* 0x000fe20000000000 */
[----:B------:R-:W-:Y:S01]  /*6fe0*/  UMOV UR36, UR56 ;  /* 0x0000003800247c82 */ /* 0x000fe20008000000 */
[----:B------:R-:W-:Y:S02]  /*6ff0*/  SEL R22, R22, RZ, P1 ;  /* 0x000000ff16167207 */ /* 0x000fe40000800000 */
[----:B------:R-:W-:Y:S01]  /*7000*/  LOP3.LUT R55, R55, UR5, RZ, 0x3c, !PT ;  /* 0x0000000537377c12 */ /* 0x000fe2000f8e3cff */
[----:B------:R-:W-:Y:S06]  /*7010*/  BRA.U UP1, `(.L_x_119) ;  /* 0xffffffe901107547 */ /* 0x000fec000b83ffff */
[----:B------:R-:W-:-:S09]  /*7020*/  UISETP.NE.AND UP0, UPT, UR62, URZ, UPT ;  /* 0x000000ff3e00728c */ /* 0x000fd2000bf05270 */
[----:B------:R-:W-:Y:S05]  /*7030*/  BRA.U !UP0, `(.L_x_120) ;  /* 0x0000000108487547 */ /* 0x000fea000b800000 */
[----:B------:R-:W1:Y:S02]  /*7040*/  LDCU.64 UR4, c[0x0][0x890] ;  /* 0x00011200ff0477ac */ /* 0x000e640008000a00 */
[----:B-1----:R-:W-:-:S04]  /*7050*/  UISETP.NE.U32.AND UP0, UPT, UR4, URZ, UPT ;  /* 0x000000ff0400728c */ /* 0x002fc8000bf05070 */
[----:B------:R-:W-:-:S09]  /*7060*/  UISETP.NE.AND.EX UP0, UPT, UR5, URZ, UPT, UP0 ;  /* 0x000000ff0500728c */ /* 0x000fd2000bf05300 */
[----:B------:R-:W-:Y:S05]  /*7070*/  BRA.U UP0, `(.L_x_121) ;  /* 0x00000001000c7547 */ /* 0x000fea000b800000 */
[----:B------:R-:W-:-:S13]  /*7080*/  FSETP.NEU.AND P0, PT, R25, RZ, PT ;  /* 0x000000ff1900720b */ /* 0x000fda0003f0d000 */
[----:B------:R-:W-:Y:S05]  /*7090*/  @!P0 EXIT ;  /* 0x000000000000894d */ /* 0x000fea0003800000 */
[----:B------:R-:W-:Y:S05]  /*70a0*/  BRA `(.L_x_120) ;  /* 0x00000000002c7947 */ /* 0x000fea0003800000 */
.L_x_121:
[----:B------:R-:W-:Y:S01]  /*70b0*/  LOP3.LUT P0, RZ, R49, 0xff, RZ, 0xc0, !PT ;  /* 0x000000ff31ff7812 */ /* 0x000fe2000780c0ff */
[----:B------:R-:W-:-:S12]  /*70c0*/  BSSY.RECONVERGENT B0, `(.L_x_120) ;  /* 0x0000009000007945 */ /* 0x000fd80003800200 */
[----:B------:R-:W-:Y:S05]  /*70d0*/  @P0 BRA `(.L_x_122) ;  /* 0x0000000000140947 */ /* 0x000fea0003800000 */
[----:B------:R-:W1:Y:S02]  /*70e0*/  LDCU.64 UR4, c[0x0][0x888] ;  /* 0x00011100ff0477ac */ /* 0x000e640008000a00 */
[----:B-1----:R-:W-:-:S04]  /*70f0*/  ISETP.NE.U32.AND P0, PT, RZ, UR4, PT ;  /* 0x00000004ff007c0c */ /* 0x002fc8000bf05070 */
[----:B------:R-:W-:-:S13]  /*7100*/  ISETP.NE.AND.EX P0, PT, RZ, UR5, PT, P0 ;  /* 0x00000005ff007c0c */ /* 0x000fda000bf05300 */
[----:B------:R-:W-:Y:S05]  /*7110*/  @!P0 EXIT ;  /* 0x000000000000894d */ /* 0x000fea0003800000 */
[----:B------:R-:W-:Y:S05]  /*7120*/  BRA `(.L_x_123) ;  /* 0x0000000000087947 */ /* 0x000fea0003800000 */
.L_x_122:
[----:B------:R-:W-:-:S13]  /*7130*/  FSETP.NEU.AND P0, PT, R25, RZ, PT ;  /* 0x000000ff1900720b */ /* 0x000fda0003f0d000 */
[----:B------:R-:W-:Y:S05]  /*7140*/  @!P0 EXIT ;  /* 0x000000000000894d */ /* 0x000fea0003800000 */
.L_x_123:
[----:B------:R-:W-:Y:S05]  /*7150*/  BSYNC.RECONVERGENT B0 ;  /* 0x0000000000007941 */ /* 0x000fea0003800200 */
.L_x_120:
[----:B------:R-:W-:-:S04]  /*7160*/  DEPBAR.LE SB0, 0x0 ;  /* 0x000080000000791a */ /* 0x000fc80000000000 */
[----:B------:R-:W-:Y:S05]  /*7170*/  EXIT ;  /* 0x000000000000794d */ /* 0x000fea0003800000 */
.L_x_25:
[----:B-1----:R1:W3:Y:S02]  /*7180*/  SYNCS.PHASECHK.TRANS64.TRYWAIT P0, [R0+URZ+0x1c0], R2 ;  /* 0x0001c002000075a7 */ /* 0x0022e400080011ff */
[----:B---3--:R-:W-:Y:S05]  /*7190*/  @!P0 NANOSLEEP.SYNCS 0x989680 ;  /* 0x009896800000895d */ /* 0x008fea0003900000 */
[----:B------:R-:W3:Y:S02]  /*71a0*/  @!P0 SYNCS.PHASECHK.TRANS64 P0, [R0+URZ+0x1c0], R2 ;  /* 0x0001c002000085a7 */ /* 0x000ee400080010ff */
[----:B---3--:R-:W-:Y:S05]  /*71b0*/  @!P0 BRA `(.L_x_25) ;  /* 0xfffffffc00f08947 */ /* 0x008fea000383ffff */
[----:B------:R-:W-:Y:S05]  /*71c0*/  BRA `(.L_x_124) ;  /* 0xffffffa800187947 */ /* 0x000fea000383ffff */
.L_x_28:
[----:B-1----:R-:W-:-:S07]  /*71d0*/  MOV R0, UR33 ;  /* 0x0000002100007c02 */ /* 0x002fce0008000f00 */
.L_x_125:
[----:B-1----:R1:W3:Y:S02]  /*71e0*/  SYNCS.PHASECHK.TRANS64.TRYWAIT P0, [R0+URZ+0x90], R3 ;  /* 0x00009003000075a7 */ /* 0x0022e400080011ff */
[----:B---3--:R-:W-:Y:S05]  /*71f0*/  @!P0 NANOSLEEP.SYNCS 0x989680 ;  /* 0x009896800000895d */ /* 0x008fea0003900000 */
[----:B------:R-:W3:Y:S02]  /*7200*/  @!P0 SYNCS.PHASECHK.TRANS64 P0, [R0+URZ+0x90], R3 ;  /* 0x00009003000085a7 */ /* 0x000ee400080010ff */
[----:B---3--:R-:W-:Y:S05]  /*7210*/  @!P0 BRA `(.L_x_125) ;  /* 0xfffffffc00f08947 */ /* 0x008fea000383ffff */
[----:B------:R-:W-:Y:S05]  /*7220*/  BRA `(.L_x_27) ;  /* 0xffffffa800587947 */ /* 0x000fea000383ffff */
.L_x_35:
[----:B-1----:R-:W-:-:S07]  /*7230*/  MOV R0, UR9 ;  /* 0x0000000900007c02 */ /* 0x002fce0008000f00 */
.L_x_126:
[----:B-1----:R1:W3:Y:S02]  /*7240*/  SYNCS.PHASECHK.TRANS64.TRYWAIT P0, [R0+URZ+0x90], R3 ;  /* 0x00009003000075a7 */ /* 0x0022e400080011ff */
[----:B---3--:R-:W-:Y:S05]  /*7250*/  @!P0 NANOSLEEP.SYNCS 0x989680 ;  /* 0x009896800000895d */ /* 0x008fea0003900000 */
[----:B------:R-:W3:Y:S02]  /*7260*/  @!P0 SYNCS.PHASECHK.TRANS64 P0, [R0+URZ+0x90], R3 ;  /* 0x00009003000085a7 */ /* 0x000ee400080010ff */
[----:B---3--:R-:W-:Y:S05]  /*7270*/  @!P0 BRA `(.L_x_126) ;  /* 0xfffffffc00f08947 */ /* 0x008fea000383ffff */
[----:B------:R-:W-:Y:S05]  /*7280*/  BRA `(.L_x_34) ;  /* 0xffffffac00187947 */ /* 0x000fea000383ffff */
.L_x_40:
[----:B-1----:R1:W3:Y:S02]  /*7290*/  SYNCS.PHASECHK.TRANS64.TRYWAIT P0, [R3+URZ+0x150], R0 ;  /* 0x00015000030075a7 */ /* 0x0022e400080011ff */
[----:B---3--:R-:W-:Y:S05]  /*72a0*/  @!P0 NANOSLEEP.SYNCS 0x989680 ;  /* 0x009896800000895d */ /* 0x008fea0003900000 */
[----:B------:R-:W3:Y:S02]  /*72b0*/  @!P0 SYNCS.PHASECHK.TRANS64 P0, [R3+URZ+0x150], R0 ;  /* 0x00015000030085a7 */ /* 0x000ee400080010ff */
[----:B---3--:R-:W-:Y:S05]  /*72c0*/  @!P0 BRA `(.L_x_40) ;  /* 0xfffffffc00f08947 */ /* 0x008fea000383ffff */
[----:B------:R-:W-:Y:S05]  /*72d0*/  BRA `(.L_x_127) ;  /* 0xffffffac00b87947 */ /* 0x000fea000383ffff */
.L_x_44:
[----:B------:R-:W-:-:S07]  /*72e0*/  MOV R0, UR4 ;  /* 0x0000000400007c02 */ /* 0x000fce0008000f00 */
.L_x_128:
[----:B-1----:R1:W3:Y:S02]  /*72f0*/  SYNCS.PHASECHK.TRANS64.TRYWAIT P0, [R0+URZ], R2 ;  /* 0x00000002000075a7 */ /* 0x0022e400080011ff */
[----:B---3--:R-:W-:Y:S05]  /*7300*/  @!P0 NANOSLEEP.SYNCS 0x989680 ;  /* 0x009896800000895d */ /* 0x008fea0003900000 */
[----:B------:R-:W3:Y:S02]  /*7310*/  @!P0 SYNCS.PHASECHK.TRANS64 P0, [R0+URZ], R2 ;  /* 0x00000002000085a7 */ /* 0x000ee400080010ff */
[----:B---3--:R-:W-:Y:S05]  /*7320*/  @!P0 BRA `(.L_x_128) ;  /* 0xfffffffc00f08947 */ /* 0x008fea000383ffff */
[----:B------:R-:W-:Y:S05]  /*7330*/  BRA `(.L_x_129) ;  /* 0xffffffb4005c7947 */ /* 0x000fea000383ffff */
.L_x_45:
[----:B------:R-:W-:-:S07]  /*7340*/  MOV R0, UR5 ;  /* 0x0000000500007c02 */ /* 0x000fce0008000f00 */
.L_x_130:
[----:B-1----:R1:W3:Y:S02]  /*7350*/  SYNCS.PHASECHK.TRANS64.TRYWAIT P0, [R0+URZ], R3 ;  /* 0x00000003000075a7 */ /* 0x0022e400080011ff */
[----:B---3--:R-:W-:Y:S05]  /*7360*/  @!P0 NANOSLEEP.SYNCS 0x989680 ;  /* 0x009896800000895d */ /* 0x008fea0003900000 */
[----:B------:R-:W3:Y:S02]  /*7370*/  @!P0 SYNCS.PHASECHK.TRANS64 P0, [R0+URZ], R3 ;  /* 0x00000003000085a7 */ /* 0x000ee400080010ff */
[----:B---3--:R-:W-:Y:S05]  /*7380*/  @!P0 BRA `(.L_x_130) ;  /* 0xfffffffc00f08947 */ /* 0x008fea000383ffff */
[----:B------:R-:W-:Y:S05]  /*7390*/  BRA `(.L_x_131) ;  /* 0xffffffb400687947 */ /* 0x000fea000383ffff */
.L_x_46:
[----:B------:R-:W-:-:S07]  /*73a0*/  MOV R0, UR5 ;  /* 0x0000000500007c02 */ /* 0x000fce0008000f00 */
.L_x_132:
[----:B-1----:R1:W3:Y:S02]  /*73b0*/  SYNCS.PHASECHK.TRANS64.TRYWAIT P0, [R0+URZ], R3 ;  /* 0x00000003000075a7 */ /* 0x0022e400080011ff */
[----:B---3--:R-:W-:Y:S05]  /*73c0*/  @!P0 NANOSLEEP.SYNCS 0x989680 ;  /* 0x009896800000895d */ /* 0x008fea0003900000 */
[----:B------:R-:W3:Y:S02]  /*73d0*/  @!P0 SYNCS.PHASECHK.TRANS64 P0, [R0+URZ], R3 ;  /* 0x00000003000085a7 */ /* 0x000ee400080010ff */
[----:B---3--:R-:W-:Y:S05]  /*73e0*/  @!P0 BRA `(.L_x_132) ;  /* 0xfffffffc00f08947 */ /* 0x008fea000383ffff */
[----:B------:R-:W-:Y:S05]  /*73f0*/  BRA `(.L_x_133) ;  /* 0xffffffb400747947 */ /* 0x000fea000383ffff */
.L_x_47:
[----:B------:R-:W-:-:S07]  /*7400*/  MOV R0, UR5 ;  /* 0x0000000500007c02 */ /* 0x000fce0008000f00 */
.L_x_134:
[----:B-1----:R1:W3:Y:S02]  /*7410*/  SYNCS.PHASECHK.TRANS64.TRYWAIT P0, [R0+URZ], R3 ;  /* 0x00000003000075a7 */ /* 0x0022e400080011ff */
[----:B---3--:R-:W-:Y:S05]  /*7420*/  @!P0 NANOSLEEP.SYNCS 0x989680 ;  /* 0x009896800000895d */ /* 0x008fea0003900000 */
[----:B------:R-:W3:Y:S02]  /*7430*/  @!P0 SYNCS.PHASECHK.TRANS64 P0, [R0+URZ], R3 ;  /* 0x00000003000085a7 */ /* 0x000ee400080010ff */
[----:B---3--:R-:W-:Y:S05]  /*7440*/  @!P0 BRA `(.L_x_134) ;  /* 0xfffffffc00f08947 */ /* 0x008fea000383ffff */
[----:B------:R-:W-:Y:S05]  /*7450*/  BRA `(.L_x_135) ;  /* 0xffffffb400807947 */ /* 0x000fea000383ffff */
.L_x_48:
[----:B------:R-:W-:-:S07]  /*7460*/  MOV R0, UR5 ;  /* 0x0000000500007c02 */ /* 0x000fce0008000f00 */
.L_x_136:
[----:B-1----:R1:W3:Y:S02]  /*7470*/  SYNCS.PHASECHK.TRANS64.TRYWAIT P0, [R0+URZ], R3 ;  /* 0x00000003000075a7 */ /* 0x0022e400080011ff */
[----:B---3--:R-:W-:Y:S05]  /*7480*/  @!P0 NANOSLEEP.SYNCS 0x989680 ;  /* 0x009896800000895d */ /* 0x008fea0003900000 */
[----:B------:R-:W3:Y:S02]  /*7490*/  @!P0 SYNCS.PHASECHK.TRANS64 P0, [R0+URZ], R3 ;  /* 0x00000003000085a7 */ /* 0x000ee400080010ff */
[----:B---3--:R-:W-:Y:S05]  /*74a0*/  @!P0 BRA `(.L_x_136) ;  /* 0xfffffffc00f08947 */ /* 0x008fea000383ffff */
[----:B------:R-:W-:Y:S05]  /*74b0*/  BRA `(.L_x_137) ;  /* 0xffffffb4008c7947 */ /* 0x000fea000383ffff */
.L_x_49:
[----:B------:R-:W-:-:S07]  /*74c0*/  MOV R0, UR5 ;  /* 0x0000000500007c02 */ /* 0x000fce0008000f00 */
.L_x_138:
[----:B-1----:R1:W3:Y:S02]  /*74d0*/  SYNCS.PHASECHK.TRANS64.TRYWAIT P0, [R0+URZ], R3 ;  /* 0x00000003000075a7 */ /* 0x0022e400080011ff */
[----:B---3--:R-:W-:Y:S05]  /*74e0*/  @!P0 NANOSLEEP.SYNCS 0x989680 ;  /* 0x009896800000895d */ /* 0x008fea0003900000 */
[----:B------:R-:W3:Y:S02]  /*74f0*/  @!P0 SYNCS.PHASECHK.TRANS64 P0, [R0+URZ], R3 ;  /* 0x00000003000085a7 */ /* 0x000ee400080010ff */
[----:B---3--:R-:W-:Y:S05]  /*7500*/  @!P0 BRA `(.L_x_138) ;  /* 0xfffffffc00f08947 */ /* 0x008fea000383ffff */
[----:B------:R-:W-:Y:S05]  /*7510*/  BRA `(.L_x_139) ;  /* 0xffffffb400987947 */ /* 0x000fea000383ffff */
.L_x_50:
[----:B------:R-:W-:-:S07]  /*7520*/  MOV R0, UR5 ;  /* 0x0000000500007c02 */ /* 0x000fce0008000f00 */
.L_x_140:
[----:B-1----:R1:W3:Y:S02]  /*7530*/  SYNCS.PHASECHK.TRANS64.TRYWAIT P0, [R0+URZ], R3 ;  /* 0x00000003000075a7 */ /* 0x0022e400080011ff */
[----:B---3--:R-:W-:Y:S05]  /*7540*/  @!P0 NANOSLEEP.SYNCS 0x989680 ;  /* 0x009896800000895d */ /* 0x008fea0003900000 */
[----:B------:R-:W3:Y:S02]  /*7550*/  @!P0 SYNCS.PHASECHK.TRANS64 P0, [R0+URZ], R3 ;  /* 0x00000003000085a7 */ /* 0x000ee400080010ff */
[----:B---3--:R-:W-:Y:S05]  /*7560*/  @!P0 BRA `(.L_x_140) ;  /* 0xfffffffc00f08947 */ /* 0x008fea000383ffff */
[----:B------:R-:W-:Y:S05]  /*7570*/  BRA `(.L_x_141) ;  /* 0xffffffb400a47947 */ /* 0x000fea000383ffff */
.L_x_51:
[----:B------:R-:W-:-:S07]  /*7580*/  MOV R0, UR5 ;  /* 0x0000000500007c02 */ /* 0x000fce0008000f00 */
.L_x_142:
[----:B-1----:R1:W3:Y:S02]  /*7590*/  SYNCS.PHASECHK.TRANS64.TRYWAIT P0, [R0+URZ], R3 ;  /* 0x00000003000075a7 */ /* 0x0022e400080011ff */
[----:B---3--:R-:W-:Y:S05]  /*75a0*/  @!P0 NANOSLEEP.SYNCS 0x989680 ;  /* 0x009896800000895d */ /* 0x008fea0003900000 */
[----:B------:R-:W3:Y:S02]  /*75b0*/  @!P0 SYNCS.PHASECHK.TRANS64 P0, [R0+URZ], R3 ;  /* 0x00000003000085a7 */ /* 0x000ee400080010ff */
[----:B---3--:R-:W-:Y:S05]  /*75c0*/  @!P0 BRA `(.L_x_142) ;  /* 0xfffffffc00f08947 */ /* 0x008fea000383ffff */
[----:B------:R-:W-:Y:S05]  /*75d0*/  BRA `(.L_x_143) ;  /* 0xffffffb400b07947 */ /* 0x000fea000383ffff */
.L_x_52:
[----:B------:R-:W-:-:S07]  /*75e0*/  MOV R0, UR5 ;  /* 0x0000000500007c02 */ /* 0x000fce0008000f00 */
.L_x_144:
[----:B-1----:R1:W3:Y:S02]  /*75f0*/  SYNCS.PHASECHK.TRANS64.TRYWAIT P0, [R0+URZ], R3 ;  /* 0x00000003000075a7 */ /* 0x0022e400080011ff */
[----:B---3--:R-:W-:Y:S05]  /*7600*/  @!P0 NANOSLEEP.SYNCS 0x989680 ;  /* 0x009896800000895d */ /* 0x008fea0003900000 */
[----:B------:R-:W3:Y:S02]  /*7610*/  @!P0 SYNCS.PHASECHK.TRANS64 P0, [R0+URZ], R3 ;  /* 0x00000003000085a7 */ /* 0x000ee400080010ff */
[----:B---3--:R-:W-:Y:S05]  /*7620*/  @!P0 BRA `(.L_x_144) ;  /* 0xfffffffc00f08947 */ /* 0x008fea000383ffff */
[----:B------:R-:W-:Y:S05]  /*7630*/  BRA `(.L_x_145) ;  /* 0xffffffb400bc7947 */ /* 0x000fea000383ffff */
.L_x_53:
[----:B------:R-:W-:-:S07]  /*7640*/  MOV R0, UR5 ;  /* 0x0000000500007c02 */ /* 0x000fce0008000f00 */
.L_x_146:
[----:B-1----:R1:W3:Y:S02]  /*7650*/  SYNCS.PHASECHK.TRANS64.TRYWAIT P0, [R0+URZ], R3 ;  /* 0x00000003000075a7 */ /* 0x0022e400080011ff */
[----:B---3--:R-:W-:Y:S05]  /*7660*/  @!P0 NANOSLEEP.SYNCS 0x989680 ;  /* 0x009896800000895d */ /* 0x008fea0003900000 */
[----:B------:R-:W3:Y:S02]  /*7670*/  @!P0 SYNCS.PHASECHK.TRANS64 P0, [R0+URZ], R3 ;  /* 0x00000003000085a7 */ /* 0x000ee400080010ff */
[----:B---3--:R-:W-:Y:S05]  /*7680*/  @!P0 BRA `(.L_x_146) ;  /* 0xfffffffc00f08947 */ /* 0x008fea000383ffff */
[----:B------:R-:W-:Y:S05]  /*7690*/  BRA `(.L_x_147) ;  /* 0xffffffb400c87947 */ /* 0x000fea000383ffff */
.L_x_54:
[----:B------:R-:W-:-:S07]  /*76a0*/  MOV R0, UR5 ;  /* 0x0000000500007c02 */ /* 0x000fce0008000f00 */
.L_x_148:
[----:B-1----:R1:W3:Y:S02]  /*76b0*/  SYNCS.PHASECHK.TRANS64.TRYWAIT P0, [R0+URZ], R3 ;  /* 0x00000003000075a7 */ /* 0x0022e400080011ff */
[----:B---3--:R-:W-:Y:S05]  /*76c0*/  @!P0 NANOSLEEP.SYNCS 0x989680 ;  /* 0x009896800000895d */ /* 0x008fea0003900000 */
[----:B------:R-:W3:Y:S02]  /*76d0*/  @!P0 SYNCS.PHASECHK.TRANS64 P0, [R0+URZ], R3 ;  /* 0x00000003000085a7 */ /* 0x000ee400080010ff */
[----:B---3--:R-:W-:Y:S05]  /*76e0*/  @!P0 BRA `(.L_x_148) ;  /* 0xfffffffc00f08947 */ /* 0x008fea000383ffff */
[----:B------:R-:W-:Y:S05]  /*76f0*/  BRA `(.L_x_149) ;  /* 0xffffffb400d47947 */ /* 0x000fea000383ffff */
.L_x_55:
[----:B------:R-:W-:-:S07]  /*7700*/  MOV R0, UR5 ;  /* 0x0000000500007c02 */ /* 0x000fce0008000f00 */
.L_x_150:
[----:B-1----:R1:W3:Y:S02]  /*7710*/  SYNCS.PHASECHK.TRANS64.TRYWAIT P0, [R0+URZ], R3 ;  /* 0x00000003000075a7 */ /* 0x0022e400080011ff */
[----:B---3--:R-:W-:Y:S05]  /*7720*/  @!P0 NANOSLEEP.SYNCS 0x989680 ;  /* 0x009896800000895d */ /* 0x008fea0003900000 */
[----:B------:R-:W3:Y:S02]  /*7730*/  @!P0 SYNCS.PHASECHK.TRANS64 P0, [R0+URZ], R3 ;  /* 0x00000003000085a7 */ /* 0x000ee400080010ff */
[----:B---3--:R-:W-:Y:S05]  /*7740*/  @!P0 BRA `(.L_x_150) ;  /* 0xfffffffc00f08947 */ /* 0x008fea000383ffff */
[----:B------:R-:W-:Y:S05]  /*7750*/  BRA `(.L_x_151) ;  /* 0xffffffb400e07947 */ /* 0x000fea000383ffff */
.L_x_56:
[----:B------:R-:W-:-:S07]  /*7760*/  MOV R0, UR5 ;  /* 0x0000000500007c02 */ /* 0x000fce0008000f00 */
.L_x_152:
[----:B-1----:R1:W3:Y:S02]  /*7770*/  SYNCS.PHASECHK.TRANS64.TRYWAIT P0, [R0+URZ], R3 ;  /* 0x00000003000075a7 */ /* 0x0022e400080011ff */
[----:B---3--:R-:W-:Y:S05]  /*7780*/  @!P0 NANOSLEEP.SYNCS 0x989680 ;  /* 0x009896800000895d */ /* 0x008fea0003900000 */
[----:B------:R-:W3:Y:S02]  /*7790*/  @!P0 SYNCS.PHASECHK.TRANS64 P0, [R0+URZ], R3 ;  /* 0x00000003000085a7 */ /* 0x000ee400080010ff */
[----:B---3--:R-:W-:Y:S05]  /*77a0*/  @!P0 BRA `(.L_x_152) ;  /* 0xfffffffc00f08947 */ /* 0x008fea000383ffff */
[----:B------:R-:W-:Y:S05]  /*77b0*/  BRA `(.L_x_153) ;  /* 0xffffffb400ec7947 */ /* 0x000fea000383ffff */
.L_x_57:
[----:B------:R-:W-:-:S07]  /*77c0*/  MOV R0, UR5 ;  /* 0x0000000500007c02 */ /* 0x000fce0008000f00 */
.L_x_154:
[----:B-1----:R1:W3:Y:S02]  /*77d0*/  SYNCS.PHASECHK.TRANS64.TRYWAIT P0, [R0+URZ], R3 ;  /* 0x00000003000075a7 */ /* 0x0022e400080011ff */
[----:B---3--:R-:W-:Y:S05]  /*77e0*/  @!P0 NANOSLEEP.SYNCS 0x989680 ;  /* 0x009896800000895d */ /* 0x008fea0003900000 */
[----:B------:R-:W3:Y:S02]  /*77f0*/  @!P0 SYNCS.PHASECHK.TRANS64 P0, [R0+URZ], R3 ;  /* 0x00000003000085a7 */ /* 0x000ee400080010ff */
[----:B---3--:R-:W-:Y:S05]  /*7800*/  @!P0 BRA `(.L_x_154) ;  /* 0xfffffffc00f08947 */ /* 0x008fea000383ffff */
[----:B------:R-:W-:Y:S05]  /*7810*/  BRA `(.L_x_155) ;  /* 0xffffffb400f87947 */ /* 0x000fea000383ffff */
.L_x_58:
[----:B------:R-:W-:-:S07]  /*7820*/  MOV R0, UR5 ;  /* 0x0000000500007c02 */ /* 0x000fce0008000f00 */
.L_x_156:
[----:B-1----:R1:W3:Y:S02]  /*7830*/  SYNCS.PHASECHK.TRANS64.TRYWAIT P0, [R0+URZ], R3 ;  /* 0x00000003000075a7 */ /* 0x0022e400080011ff */
[----:B---3--:R-:W-:Y:S05]  /*7840*/  @!P0 NANOSLEEP.SYNCS 0x989680 ;  /* 0x009896800000895d */ /* 0x008fea0003900000 */
[----:B------:R-:W3:Y:S02]  /*7850*/  @!P0 SYNCS.PHASECHK.TRANS64 P0, [R0+URZ], R3 ;  /* 0x00000003000085a7 */ /* 0x000ee400080010ff */
[----:B---3--:R-:W-:Y:S05]  /*7860*/  @!P0 BRA `(.L_x_156) ;  /* 0xfffffffc00f08947 */ /* 0x008fea000383ffff */
[----:B------:R-:W-:Y:S05]  /*7870*/  BRA `(.L_x_157) ;  /* 0xffffffb800047947 */ /* 0x000fea000383ffff */
.L_x_59:
[----:B------:R-:W-:-:S07]  /*7880*/  MOV R0, UR5 ;  /* 0x0000000500007c02 */ /* 0x000fce0008000f00 */
.L_x_158:
[----:B-1----:R1:W3:Y:S02]  /*7890*/  SYNCS.PHASECHK.TRANS64.TRYWAIT P0, [R0+URZ], R3 ;  /* 0x00000003000075a7 */ /* 0x0022e400080011ff */
[----:B---3--:R-:W-:Y:S05]  /*78a0*/  @!P0 NANOSLEEP.SYNCS 0x989680 ;  /* 0x009896800000895d */ /* 0x008fea0003900000 */
[----:B------:R-:W3:Y:S02]  /*78b0*/  @!P0 SYNCS.PHASECHK.TRANS64 P0, [R0+URZ], R3 ;  /* 0x00000003000085a7 */ /* 0x000ee400080010ff */
[----:B---3--:R-:W-:Y:S05]  /*78c0*/  @!P0 BRA `(.L_x_158) ;  /* 0xfffffffc00f08947 */ /* 0x008fea000383ffff */
[----:B------:R-:W-:Y:S05]  /*78d0*/  BRA `(.L_x_159) ;  /* 0xffffffb800107947 */ /* 0x000fea000383ffff */
.L_x_60:
[----:B------:R-:W-:-:S07]  /*78e0*/  MOV R0, UR5 ;  /* 0x0000000500007c02 */ /* 0x000fce0008000f00 */
.L_x_160:
[----:B-1----:R1:W3:Y:S02]  /*78f0*/  SYNCS.PHASECHK.TRANS64.TRYWAIT P0, [R0+URZ], R3 ;  /* 0x00000003000075a7 */ /* 0x0022e400080011ff */
[----:B---3--:R-:W-:Y:S05]  /*7900*/  @!P0 NANOSLEEP.SYNCS 0x989680 ;  /* 0x009896800000895d */ /* 0x008fea0003900000 */
[----:B------:R-:W3:Y:S02]  /*7910*/  @!P0 SYNCS.PHASECHK.TRANS64 P0, [R0+URZ], R3 ;  /* 0x00000003000085a7 */ /* 0x000ee400080010ff */
[----:B---3--:R-:W-:Y:S05]  /*7920*/  @!P0 BRA `(.L_x_160) ;  /* 0xfffffffc00f08947 */ /* 0x008fea000383ffff */
[----:B------:R-:W-:Y:S05]  /*7930*/  BRA `(.L_x_161) ;  /* 0xffffffb8001c7947 */ /* 0x000fea000383ffff */
.L_x_63:
[----:B--2---:R2:W3:Y:S02]  /*7940*/  SYNCS.PHASECHK.TRANS64.TRYWAIT P0, [R2+URZ+0x1b0], R4 ;  /* 0x0001b004020075a7 */ /* 0x0044e400080011ff */
[----:B---3--:R-:W-:Y:S05]  /*7950*/  @!P0 NANOSLEEP.SYNCS 0x989680 ;  /* 0x009896800000895d */ /* 0x008fea0003900000 */
[----:B------:R-:W3:Y:S02]  /*7960*/  @!P0 SYNCS.PHASECHK.TRANS64 P0, [R2+URZ+0x1b0], R4 ;  /* 0x0001b004020085a7 */ /* 0x000ee400080010ff */
[----:B---3--:R-:W-:Y:S05]  /*7970*/  @!P0 BRA `(.L_x_63) ;  /* 0xfffffffc00f08947 */ /* 0x008fea000383ffff */
[----:B------:R-:W-:Y:S05]  /*7980*/  BRA `(.L_x_162) ;  /* 0xffffffb800807947 */ /* 0x000fea000383ffff */
.L_x_64:
[----:B------:R-:W-:-:S07]  /*7990*/  MOV R2, UR4 ;  /* 0x0000000400027c02 */ /* 0x000fce0008000f00 */
.L_x_163:
[----:B--2---:R2:W3:Y:S02]  /*79a0*/  SYNCS.PHASECHK.TRANS64.TRYWAIT P0, [R2+URZ+0x160], R5 ;  /* 0x00016005020075a7 */ /* 0x0044e400080011ff */
[----:B---3--:R-:W-:Y:S05]  /*79b0*/  @!P0 NANOSLEEP.SYNCS 0x989680 ;  /* 0x009896800000895d */ /* 0x008fea0003900000 */
[----:B------:R-:W3:Y:S02]  /*79c0*/  @!P0 SYNCS.PHASECHK.TRANS64 P0, [R2+URZ+0x160], R5 ;  /* 0x00016005020085a7 */ /* 0x000ee400080010ff */
[----:B---3--:R-:W-:Y:S05]  /*79d0*/  @!P0 BRA `(.L_x_163) ;  /* 0xfffffffc00f08947 */ /* 0x008fea000383ffff */
[----:B------:R-:W-:Y:S05]  /*79e0*/  BRA `(.L_x_164) ;  /* 0xffffffb800907947 */ /* 0x000fea000383ffff */
.L_x_65:
[----:B--2---:R2:W3:Y:S02]  /*79f0*/  SYNCS.PHASECHK.TRANS64.TRYWAIT P1, [R2+URZ+0x150], R4 ;  /* 0x00015004020075a7 */ /* 0x0044e400080211ff */
[----:B---3--:R-:W-:Y:S05]  /*7a00*/  @!P1 NANOSLEEP.SYNCS 0x989680 ;  /* 0x009896800000995d */ /* 0x008fea0003900000 */
[----:B------:R-:W3:Y:S02]  /*7a10*/  @!P1 SYNCS.PHASECHK.TRANS64 P1, [R2+URZ+0x150], R4 ;  /* 0x00015004020095a7 */ /* 0x000ee400080210ff */
[----:B---3--:R-:W-:Y:S05]  /*7a20*/  @!P1 BRA `(.L_x_65) ;  /* 0xfffffffc00f09947 */ /* 0x008fea000383ffff */
[----:B------:R-:W-:Y:S05]  /*7a30*/  BRA `(.L_x_165) ;  /* 0xffffffb800c07947 */ /* 0x000fea000383ffff */
.L_x_68:
[----:B------:R-:W-:-:S07]  /*7a40*/  MOV R0, UR4 ;  /* 0x0000000400007c02 */ /* 0x000fce0008000f00 */
.L_x_166:
[----:B--2---:R2:W3:Y:S02]  /*7a50*/  SYNCS.PHASECHK.TRANS64.TRYWAIT P0, [R0+URZ+0x160], R2 ;  /* 0x00016002000075a7 */ /* 0x0044e400080011ff */
[----:B---3--:R-:W-:Y:S05]  /*7a60*/  @!P0 NANOSLEEP.SYNCS 0x989680 ;  /* 0x009896800000895d */ /* 0x008fea0003900000 */
[----:B------:R-:W3:Y:S02]  /*7a70*/  @!P0 SYNCS.PHASECHK.TRANS64 P0, [R0+URZ+0x160], R2 ;  /* 0x00016002000085a7 */ /* 0x000ee400080010ff */
[----:B---3--:R-:W-:Y:S05]  /*7a80*/  @!P0 BRA `(.L_x_166) ;  /* 0xfffffffc00f08947 */ /* 0x008fea000383ffff */
[----:B------:R-:W-:Y:S05]  /*7a90*/  BRA `(.L_x_67) ;  /* 0xffffffbc00147947 */ /* 0x000fea000383ffff */
.L_x_75:
[----:B-1----:R1:W2:Y:S02]  /*7aa0*/  SYNCS.PHASECHK.TRANS64.TRYWAIT P1, [R0+URZ+0x150], R2 ;  /* 0x00015002000075a7 */ /* 0x0022a400080211ff */
[----:B--2---:R-:W-:Y:S05]  /*7ab0*/  @!P1 NANOSLEEP.SYNCS 0x989680 ;  /* 0x009896800000995d */ /* 0x004fea0003900000 */
[----:B------:R-:W2:Y:S02]  /*7ac0*/  @!P1 SYNCS.PHASECHK.TRANS64 P1, [R0+URZ+0x150], R2 ;  /* 0x00015002000095a7 */ /* 0x000ea400080210ff */
[----:B--2---:R-:W-:Y:S05]  /*7ad0*/  @!P1 BRA `(.L_x_75) ;  /* 0xfffffffc00f09947 */ /* 0x004fea000383ffff */
[----:B------:R-:W-:Y:S05]  /*7ae0*/  BRA `(.L_x_167) ;  /* 0xffffffc0008c7947 */ /* 0x000fea000383ffff */
.L_x_76:
[----:B------:R-:W-:-:S07]  /*7af0*/  MOV R2, UR31 ;  /* 0x0000001f00027c02 */ /* 0x000fce0008000f00 */
.L_x_168:
[----:B-1----:R1:W2:Y:S02]  /*7b00*/  SYNCS.PHASECHK.TRANS64.TRYWAIT P0, [R2+URZ+0x190], R0 ;  /* 0x00019000020075a7 */ /* 0x0022a400080011ff */
[----:B--2---:R-:W-:Y:S05]  /*7b10*/  @!P0 NANOSLEEP.SYNCS 0x989680 ;  /* 0x009896800000895d */ /* 0x004fea0003900000 */
[----:B------:R-:W2:Y:S02]  /*7b20*/  @!P0 SYNCS.PHASECHK.TRANS64 P0, [R2+URZ+0x190], R0 ;  /* 0x00019000020085a7 */ /* 0x000ea400080010ff */
[----:B--2---:R-:W-:Y:S05]  /*7b30*/  @!P0 BRA `(.L_x_168) ;  /* 0xfffffffc00f08947 */ /* 0x004fea000383ffff */
[----:B------:R-:W-:Y:S05]  /*7b40*/  BRA `(.L_x_169) ;  /* 0xffffffc000dc7947 */ /* 0x000fea000383ffff */
.L_x_79:
[----:B------:R-:W-:Y:S07]  /*7b50*/  MOV R0, UR5 ;  /* 0x0000000500007c02 */ /* 0x000fee0008000f00 */
.L_x_170:
[----:B-1----:R1:W2:Y:S02]  /*7b60*/  SYNCS.PHASECHK.TRANS64.TRYWAIT P0, [R0+URZ], R2 ;  /* 0x00000002000075a7 */ /* 0x0022a400080011ff */
[----:B--2---:R-:W-:Y:S05]  /*7b70*/  @!P0 NANOSLEEP.SYNCS 0x989680 ;  /* 0x009896800000895d */ /* 0x004fea0003900000 */
[----:B------:R-:W2:Y:S02]  /*7b80*/  @!P0 SYNCS.PHASECHK.TRANS64 P0, [R0+URZ], R2 ;  /* 0x00000002000085a7 */ /* 0x000ea400080010ff */
[----:B--2---:R-:W-:Y:S05]  /*7b90*/  @!P0 BRA `(.L_x_170) ;  /* 0xfffffffc00f08947 */ /* 0x004fea000383ffff */
[----:B------:R-:W-:Y:S05]  /*7ba0*/  BRA `(.L_x_78) ;  /* 0xffffffc000f87947 */ /* 0x000fea000383ffff */
.L_x_82:
[----:B------:R-:W-:-:S07]  /*7bb0*/  MOV R0, UR4 ;  /* 0x0000000400007c02 */ /* 0x000fce0008000f00 */
.L_x_171:
[----:B--2---:R2:W4:Y:S02]  /*7bc0*/  SYNCS.PHASECHK.TRANS64.TRYWAIT P0, [R0+URZ], R2 ;  /* 0x00000002000075a7 */ /* 0x00452400080011ff */
[----:B----4-:R-:W-:Y:S05]  /*7bd0*/  @!P0 NANOSLEEP.SYNCS 0x989680 ;  /* 0x009896800000895d */ /* 0x010fea0003900000 */
[----:B------:R-:W4:Y:S02]  /*7be0*/  @!P0 SYNCS.PHASECHK.TRANS64 P0, [R0+URZ], R2 ;  /* 0x00000002000085a7 */ /* 0x000f2400080010ff */
[----:B----4-:R-:W-:Y:S05]  /*7bf0*/  @!P0 BRA `(.L_x_171) ;  /* 0xfffffffc00f08947 */ /* 0x010fea000383ffff */
[----:B------:R-:W-:Y:S05]  /*7c00*/  BRA `(.L_x_172) ;  /* 0xffffffc400d47947 */ /* 0x000fea000383ffff */
.L_x_83:
[----:B------:R-:W-:-:S07]  /*7c10*/  MOV R0, UR5 ;  /* 0x0000000500007c02 */ /* 0x000fce0008000f00 */
.L_x_173:
[----:B-1----:R1:W2:Y:S02]  /*7c20*/  SYNCS.PHASECHK.TRANS64.TRYWAIT P0, [R0+URZ], R3 ;  /* 0x00000003000075a7 */ /* 0x0022a400080011ff */
[----:B--2---:R-:W-:Y:S05]  /*7c30*/  @!P0 NANOSLEEP.SYNCS 0x989680 ;  /* 0x009896800000895d */ /* 0x004fea0003900000 */
[----:B------:R-:W2:Y:S02]  /*7c40*/  @!P0 SYNCS.PHASECHK.TRANS64 P0, [R0+URZ], R3 ;  /* 0x00000003000085a7 */ /* 0x000ea400080010ff */
[----:B--2---:R-:W-:Y:S05]  /*7c50*/  @!P0 BRA `(.L_x_173) ;  /* 0xfffffffc00f08947 */ /* 0x004fea000383ffff */
[----:B------:R-:W-:Y:S05]  /*7c60*/  BRA `(.L_x_174) ;  /* 0xffffffc400e07947 */ /* 0x000fea000383ffff */
.L_x_84:
[----:B------:R-:W-:-:S07]  /*7c70*/  MOV R0, UR5 ;  /* 0x0000000500007c02 */ /* 0x000fce0008000f00 */
.L_x_175:
[----:B-1----:R1:W2:Y:S02]  /*7c80*/  SYNCS.PHASECHK.TRANS64.TRYWAIT P0, [R0+URZ], R3 ;  /* 0x00000003000075a7 */ /* 0x0022a400080011ff */
[----:B--2---:R-:W-:Y:S05]  /*7c90*/  @!P0 NANOSLEEP.SYNCS 0x989680 ;  /* 0x009896800000895d */ /* 0x004fea0003900000 */
[----:B------:R-:W2:Y:S02]  /*7ca0*/  @!P0 SYNCS.PHASECHK.TRANS64 P0, [R0+URZ], R3 ;  /* 0x00000003000085a7 */ /* 0x000ea400080010ff */
[----:B--2---:R-:W-:Y:S05]  /*7cb0*/  @!P0 BRA `(.L_x_175) ;  /* 0xfffffffc00f08947 */ /* 0x004fea000383ffff */
[----:B------:R-:W-:Y:S05]  /*7cc0*/  BRA `(.L_x_176) ;  /* 0xffffffc400ec7947 */ /* 0x000fea000383ffff */
.L_x_85:
[----:B-1----:R-:W-:-:S07]  /*7cd0*/  MOV R0, UR4 ;  /* 0x0000000400007c02 */ /* 0x002fce0008000f00 */
.L_x_177:
[----:B-1----:R1:W2:Y:S02]  /*7ce0*/  SYNCS.PHASECHK.TRANS64.TRYWAIT P0, [R0+URZ], R2 ;  /* 0x00000002000075a7 */ /* 0x0022a400080011ff */
[----:B--2---:R-:W-:Y:S05]  /*7cf0*/  @!P0 NANOSLEEP.SYNCS 0x989680 ;  /* 0x009896800000895d */ /* 0x004fea0003900000 */
[----:B------:R-:W2:Y:S02]  /*7d00*/  @!P0 SYNCS.PHASECHK.TRANS64 P0, [R0+URZ], R2 ;  /* 0x00000002000085a7 */ /* 0x000ea400080010ff */
[----:B--2---:R-:W-:Y:S05]  /*7d10*/  @!P0 BRA `(.L_x_177) ;  /* 0xfffffffc00f08947 */ /* 0x004fea000383ffff */
[----:B------:R-:W-:Y:S05]  /*7d20*/  BRA `(.L_x_178) ;  /* 0xffffffc400f87947 */ /* 0x000fea000383ffff */
.L_x_90:
[----:B--2---:R2:W3:Y:S02]  /*7d30*/  SYNCS.PHASECHK.TRANS64.TRYWAIT P0, [R3+URZ+0x150], R0 ;  /* 0x00015000030075a7 */ /* 0x0044e400080011ff */
[----:B---3--:R-:W-:Y:S05]  /*7d40*/  @!P0 NANOSLEEP.SYNCS 0x989680 ;  /* 0x009896800000895d */ /* 0x008fea0003900000 */
[----:B------:R-:W3:Y:S02]  /*7d50*/  @!P0 SYNCS.PHASECHK.TRANS64 P0, [R3+URZ+0x150], R0 ;  /* 0x00015000030085a7 */ /* 0x000ee400080010ff */
[----:B---3--:R-:W-:Y:S05]  /*7d60*/  @!P0 BRA `(.L_x_90) ;  /* 0xfffffffc00f08947 */ /* 0x008fea000383ffff */
[----:B------:R-:W-:Y:S05]  /*7d70*/  BRA `(.L_x_179) ;  /* 0xffffffcc00207947 */ /* 0x000fea000383ffff */
.L_x_93:
[----:B--2---:R-:W-:Y:S07]  /*7d80*/  MOV R0, UR24 ;  /* 0x0000001800007c02 */ /* 0x004fee0008000f00 */
.L_x_180:
[----:B--2---:R2:W3:Y:S02]  /*7d90*/  SYNCS.PHASECHK.TRANS64.TRYWAIT P1, [R0+URZ+0x148], R2 ;  /* 0x00014802000075a7 */ /* 0x0044e400080211ff */
[----:B---3--:R-:W-:Y:S05]  /*7da0*/  @!P1 NANOSLEEP.SYNCS 0x989680 ;  /* 0x009896800000995d */ /* 0x008fea0003900000 */
[----:B------:R-:W3:Y:S02]  /*7db0*/  @!P1 SYNCS.PHASECHK.TRANS64 P1, [R0+URZ+0x148], R2 ;  /* 0x00014802000095a7 */ /* 0x000ee400080210ff */
[----:B---3--:R-:W-:Y:S05]  /*7dc0*/  @!P1 BRA `(.L_x_180) ;  /* 0xfffffffc00f09947 */ /* 0x008fea000383ffff */
[----:B------:R-:W-:Y:S05]  /*7dd0*/  BRA `(.L_x_92) ;  /* 0xffffffd000907947 */ /* 0x000fea000383ffff */
.L_x_96:
[----:B------:R-:W-:Y:S07]  /*7de0*/  MOV R2, UR4 ;  /* 0x0000000400027c02 */ /* 0x000fee0008000f00 */
.L_x_181:
[----:B--2---:R2:W3:Y:S02]  /*7df0*/  SYNCS.PHASECHK.TRANS64.TRYWAIT P0, [R2+URZ+0x130], R0 ;  /* 0x00013000020075a7 */ /* 0x0044e400080011ff */
[----:B---3--:R-:W-:Y:S05]  /*7e00*/  @!P0 NANOSLEEP.SYNCS 0x989680 ;  /* 0x009896800000895d */ /* 0x008fea0003900000 */
[----:B------:R-:W3:Y:S02]  /*7e10*/  @!P0 SYNCS.PHASECHK.TRANS64 P0, [R2+URZ+0x130], R0 ;  /* 0x00013000020085a7 */ /* 0x000ee400080010ff */
[----:B---3--:R-:W-:Y:S05]  /*7e20*/  @!P0 BRA `(.L_x_181) ;  /* 0xfffffffc00f08947 */ /* 0x008fea000383ffff */
[----:B------:R-:W-:Y:S05]  /*7e30*/  BRA `(.L_x_182) ;  /* 0xffffffd000ec7947 */ /* 0x000fea000383ffff */
.L_x_98:
[----:B------:R-:W-:-:S07]  /*7e40*/  MOV R0, UR4 ;  /* 0x0000000400007c02 */ /* 0x000fce0008000f00 */
.L_x_183:
[----:B---3--:R3:W4:Y:S02]  /*7e50*/  SYNCS.PHASECHK.TRANS64.TRYWAIT P0, [R0+URZ], R2 ;  /* 0x00000002000075a7 */ /* 0x00872400080011ff */
[----:B----4-:R-:W-:Y:S05]  /*7e60*/  @!P0 NANOSLEEP.SYNCS 0x989680 ;  /* 0x009896800000895d */ /* 0x010fea0003900000 */
[----:B------:R-:W4:Y:S02]  /*7e70*/  @!P0 SYNCS.PHASECHK.TRANS64 P0, [R0+URZ], R2 ;  /* 0x00000002000085a7 */ /* 0x000f2400080010ff */
[----:B----4-:R-:W-:Y:S05]  /*7e80*/  @!P0 BRA `(.L_x_183) ;  /* 0xfffffffc00f08947 */ /* 0x010fea000383ffff */
[----:B------:R-:W-:Y:S05]  /*7e90*/  BRA `(.L_x_184) ;  /* 0xffffffd400847947 */ /* 0x000fea000383ffff */
.L_x_100:
[----:B--2---:R2:W3:Y:S02]  /*7ea0*/  SYNCS.PHASECHK.TRANS64.TRYWAIT P0, [R3+URZ+0x150], R0 ;  /* 0x00015000030075a7 */ /* 0x0044e400080011ff */
[----:B---3--:R-:W-:Y:S05]  /*7eb0*/  @!P0 NANOSLEEP.SYNCS 0x989680 ;  /* 0x009896800000895d */ /* 0x008fea0003900000 */
[----:B------:R-:W3:Y:S02]  /*7ec0*/  @!P0 SYNCS.PHASECHK.TRANS64 P0, [R3+URZ+0x150], R0 ;  /* 0x00015000030085a7 */ /* 0x000ee400080010ff */
[----:B---3--:R-:W-:Y:S05]  /*7ed0*/  @!P0 BRA `(.L_x_100) ;  /* 0xfffffffc00f08947 */ /* 0x008fea000383ffff */
[----:B------:R-:W-:Y:S05]  /*7ee0*/  BRA `(.L_x_185) ;  /* 0xffffffd800707947 */ /* 0x000fea000383ffff */
.L_x_110:
[----:B-1----:R1:W2:Y:S02]  /*7ef0*/  SYNCS.PHASECHK.TRANS64.TRYWAIT P1, [R3+URZ+0x120], R4 ;  /* 0x00012004030075a7 */ /* 0x0022a400080211ff */
[----:B--2---:R-:W-:Y:S05]  /*7f00*/  @!P1 NANOSLEEP.SYNCS 0x989680 ;  /* 0x009896800000995d */ /* 0x004fea0003900000 */
[----:B------:R-:W2:Y:S02]  /*7f10*/  @!P1 SYNCS.PHASECHK.TRANS64 P1, [R3+URZ+0x120], R4 ;  /* 0x00012004030095a7 */ /* 0x000ea400080210ff */
[----:B--2---:R-:W-:Y:S05]  /*7f20*/  @!P1 BRA `(.L_x_110) ;  /* 0xfffffffc00f09947 */ /* 0x004fea000383ffff */
[----:B------:R-:W-:Y:S05]  /*7f30*/  BRA `(.L_x_109) ;  /* 0xffffffe400a87947 */ /* 0x000fea000383ffff */
.L_x_112:
[----:B------:R1:W1:Y:S02]  /*7f40*/  SYNCS.PHASECHK.TRANS64.TRYWAIT P1, [R26+URZ+0x170], R5 ;  /* 0x000170051a0075a7 */ /* 0x00026400080211ff */
[----:B-1----:R-:W-:Y:S05]  /*7f50*/  @!P1 NANOSLEEP.SYNCS 0x989680 ;  /* 0x009896800000995d */ /* 0x002fea0003900000 */
[----:B------:R-:W1:Y:S02]  /*7f60*/  @!P1 SYNCS.PHASECHK.TRANS64 P1, [R26+URZ+0x170], R5 ;  /* 0x000170051a0095a7 */ /* 0x000e6400080210ff */
[----:B-1----:R-:W-:Y:S05]  /*7f70*/  @!P1 BRA `(.L_x_112) ;  /* 0xfffffffc00f09947 */ /* 0x002fea000383ffff */
[----:B------:R-:W-:Y:S05]  /*7f80*/  BRA `(.L_x_111) ;  /* 0xffffffe400dc7947 */ /* 0x000fea000383ffff */
        .weak           $__internal_0_$__cuda_sm10x_tcgen05_guardrail_trap_col_being_dealloced_not_returned_by_alloc
        .type           $__internal_0_$__cuda_sm10x_tcgen05_guardrail_trap_col_being_dealloced_not_returned_by_alloc,@function
        .size           $__internal_0_$__cuda_sm10x_tcgen05_guardrail_trap_col_being_dealloced_not_returned_by_alloc,($__internal_1_$__cuda_sm10x_tcgen05_guardrail_trap_phase_invalid_during_alloc - $__internal_0_$__cuda_sm10x_tcgen05_guardrail_trap_col_being_dealloced_not_returned_by_alloc)
$__internal_0_$__cuda_sm10x_tcgen05_guardrail_trap_col_being_dealloced_not_returned_by_alloc:
[----:B------:R-:W-:Y:S05]  /*7f90*/  BPT.TRAP 0x1 ;  /* 0x000000040000795c */ /* 0x000fea0000300000 */
[----:B------:R-:W-:-:S04]  /*7fa0*/  HFMA2 R3, -RZ, RZ, 0, 0 ;  /* 0x00000000ff037431 */ /* 0x000fc800000001ff */
[----:B------:R-:W-:Y:S05]  /*7fb0*/  RET.REL.NODEC R2 `(_ZN7cutlass13device_kernelINS_4gemm6kernel13GemmUniversalIN4cute5tupleIJiiiiEEENS1_10collective13CollectiveMmaINS1_35MainloopSm100TmaUmmaWarpSpecializedILi18ELi2ELi4ENS5_IJNS4_1CILi2EEENSA_ILi1EEESC_EEEEENS5_IJNSA_ILi64EEENSA_ILi32EEESF_EEENS_10bfloat16_tENS5_IJlSC_lEEESI_SJ_NS4_8TiledMMAINS4_8MMA_AtomIJNS4_20SM100_MMA_F16BF16_SSISI_SI_fLi64ELi32ELNS4_4UMMA5MajorE0ELSO_0ELNSN_7ScaleInE0ELSP_0EEEEEENS4_6LayoutINS5_IJSC_SC_SC_EEENS5_IJNSA_ILi0EEESU_SU_EEEEENS5_IJNS4_10UnderscoreESX_SX_EEEEENS4_13SM90_TMA_LOADENS4_14ComposedLayoutINS4_7SwizzleILi3ELi4ELi3EEENS4_18smem_ptr_flag_bitsILi16EEENSS_INS5_IJNSA_ILi8EEESF_EEENS5_IJSF_SC_EEEEEEEvNS4_8identityENS4_23SM90_TMA_LOAD_MULTICASTES1A_vS1B_EENS_8epilogue10collective18CollectiveEpilogueINS1E_23Sm100TmaWarpSpecializedILi2ELi1ELi16ELb1ELb0EEEJSH_NS5_IJNSS_ISF_SC_EENSS_ISG_SC_EEEEESI_SJ_SI_SJ_NS1E_6fusion15FusionCallbacksIS1I_NS1M_17LinearCombinationISI_fSI_fLNS_15FloatRoundStyleE2EEESH_S1L_JEEENS4_5SM1004TMEM4LOAD26SM100_TMEM_LOAD_16dp256b4xES10_NS11_INS12_ILi2ELi4ELi3EEES15_NSS_INS5_IJS16_SG_EEENS5_IJSG_SC_EEEEEEENS4_17SM75_U32x4_LDSM_NENS4_14SM90_TMA_STOREES20_NS4_17SM90_U32x4_STSM_NENS4_39AutoVectorizingCopyWithAssumedAlignmentILi128EEEEEEvvEEEEvNT_6ParamsE) ;  /* 0xffffff8002107950 */ /* 0x000fea0003c3ffff */
        .weak           $__internal_1_$__cuda_sm10x_tcgen05_guardrail_trap_phase_invalid_during_alloc
        .type           $__internal_1_$__cuda_sm10x_tcgen05_guardrail_trap_phase_invalid_during_alloc,@function
        .size           $__internal_1_$__cuda_sm10x_tcgen05_guardrail_trap_phase_invalid_during_alloc,($__internal_2_$__cuda_sm10x_tcgen05_guardrail_trap_unallocated_columns_being_dealloced - $__internal_1_$__cuda_sm10x_tcgen05_guardrail_trap_phase_invalid_during_alloc)
$__internal_1_$__cuda_sm10x_tcgen05_guardrail_trap_phase_invalid_during_alloc:
[----:B------:R-:W-:Y:S05]  /*7fc0*/  BPT.TRAP 0x1 ;  /* 0x000000040000795c */ /* 0x000fea0000300000 */
[----:B------:R-:W-:-:S04]  /*7fd0*/  MOV R5, 0x0 ;  /* 0x0000000000057802 */ /* 0x000fc80000000f00 */
[----:B------:R-:W-:Y:S05]  /*7fe0*/  RET.REL.NODEC R4 `(_ZN7cutlass13device_kernelINS_4gemm6kernel13GemmUniversalIN4cute5tupleIJiiiiEEENS1_10collective13CollectiveMmaINS1_35MainloopSm100TmaUmmaWarpSpecializedILi18ELi2ELi4ENS5_IJNS4_1CILi2EEENSA_ILi1EEESC_EEEEENS5_IJNSA_ILi64EEENSA_ILi32EEESF_EEENS_10bfloat16_tENS5_IJlSC_lEEESI_SJ_NS4_8TiledMMAINS4_8MMA_AtomIJNS4_20SM100_MMA_F16BF16_SSISI_SI_fLi64ELi32ELNS4_4UMMA5MajorE0ELSO_0ELNSN_7ScaleInE0ELSP_0EEEEEENS4_6LayoutINS5_IJSC_SC_SC_EEENS5_IJNSA_ILi0EEESU_SU_EEEEENS5_IJNS4_10UnderscoreESX_SX_EEEEENS4_13SM90_TMA_LOADENS4_14ComposedLayoutINS4_7SwizzleILi3ELi4ELi3EEENS4_18smem_ptr_flag_bitsILi16EEENSS_INS5_IJNSA_ILi8EEESF_EEENS5_IJSF_SC_EEEEEEEvNS4_8identityENS4_23SM90_TMA_LOAD_MULTICASTES1A_vS1B_EENS_8epilogue10collective18CollectiveEpilogueINS1E_23Sm100TmaWarpSpecializedILi2ELi1ELi16ELb1ELb0EEEJSH_NS5_IJNSS_ISF_SC_EENSS_ISG_SC_EEEEESI_SJ_SI_SJ_NS1E_6fusion15FusionCallbacksIS1I_NS1M_17LinearCombinationISI_fSI_fLNS_15FloatRoundStyleE2EEESH_S1L_JEEENS4_5SM1004TMEM4LOAD26SM100_TMEM_LOAD_16dp256b4xES10_NS11_INS12_ILi2ELi4ELi3EEES15_NSS_INS5_IJS16_SG_EEENS5_IJSG_SC_EEEEEEENS4_17SM75_U32x4_LDSM_NENS4_14SM90_TMA_STOREES20_NS4_17SM90_U32x4_STSM_NENS4_39AutoVectorizingCopyWithAssumedAlignmentILi128EEEEEEvvEEEEvNT_6ParamsE) ;  /* 0xffffff8004047950 */ /* 0x000fea0003c3ffff */
        .weak           $__internal_2_$__cuda_sm10x_tcgen05_guardrail_trap_unallocated_columns_being_dealloced
        .type           $__internal_2_$__cuda_sm10x_tcgen05_guardrail_trap_unallocated_columns_being_dealloced,@function
        .size           $__internal_2_$__cuda_sm10x_tcgen05_guardrail_trap_unallocated_columns_being_dealloced,(.L_x_187 - $__internal_2_$__cuda_sm10x_tcgen05_guardrail_trap_unallocated_columns_being_dealloced)
$__internal_2_$__cuda_sm10x_tcgen05_guardrail_trap_unallocated_columns_being_dealloced:
[----:B------:R-:W-:Y:S05]  /*7ff0*/  BPT.TRAP 0x1 ;  /* 0x000000040000795c */ /* 0x000fea0000300000 */
[----:B------:R-:W-:-:S04]  /*8000*/  HFMA2 R3, -RZ, RZ, 0, 0 ;  /* 0x00000000ff037431 */ /* 0x000fc800000001ff */
[----:B------:R-:W-:Y:S05]  /*8010*/  RET.REL.NODEC R2 `(_ZN7cutlass13device_kernelINS_4gemm6kernel13GemmUniversalIN4cute5tupleIJiiiiEEENS1_10collective13CollectiveMmaINS1_35MainloopSm100TmaUmmaWarpSpecializedILi18ELi2ELi4ENS5_IJNS4_1CILi2EEENSA_ILi1EEESC_EEEEENS5_IJNSA_ILi64EEENSA_ILi32EEESF_EEENS_10bfloat16_tENS5_IJlSC_lEEESI_SJ_NS4_8TiledMMAINS4_8MMA_AtomIJNS4_20SM100_MMA_F16BF16_SSISI_SI_fLi64ELi32ELNS4_4UMMA5MajorE0ELSO_0ELNSN_7ScaleInE0ELSP_0EEEEEENS4_6LayoutINS5_IJSC_SC_SC_EEENS5_IJNSA_ILi0EEESU_SU_EEEEENS5_IJNS4_10UnderscoreESX_SX_EEEEENS4_13SM90_TMA_LOADENS4_14ComposedLayoutINS4_7SwizzleILi3ELi4ELi3EEENS4_18smem_ptr_flag_bitsILi16EEENSS_INS5_IJNSA_ILi8EEESF_EEENS5_IJSF_SC_EEEEEEEvNS4_8identityENS4_23SM90_TMA_LOAD_MULTICASTES1A_vS1B_EENS_8epilogue10collective18CollectiveEpilogueINS1E_23Sm100TmaWarpSpecializedILi2ELi1ELi16ELb1ELb0EEEJSH_NS5_IJNSS_ISF_SC_EENSS_ISG_SC_EEEEESI_SJ_SI_SJ_NS1E_6fusion15FusionCallbacksIS1I_NS1M_17LinearCombinationISI_fSI_fLNS_15FloatRoundStyleE2EEESH_S1L_JEEENS4_5SM1004TMEM4LOAD26SM100_TMEM_LOAD_16dp256b4xES10_NS11_INS12_ILi2ELi4ELi3EEES15_NSS_INS5_IJS16_SG_EEENS5_IJSG_SC_EEEEEEENS4_17SM75_U32x4_LDSM_NENS4_14SM90_TMA_STOREES20_NS4_17SM90_U32x4_STSM_NENS4_39AutoVectorizingCopyWithAssumedAlignmentILi128EEEEEEvvEEEEvNT_6ParamsE) ;  /* 0xffffff7c02f87950 */ /* 0x000fea0003c3ffff */
.L_x_186:
[----:B------:R-:W-:-:S00]  /*8020*/  BRA `(.L_x_186) ;  /* 0xfffffffc00fc7947 */ /* 0x000fc0000383ffff */
[----:B------:R-:W-:-:S00]  /*8030*/  NOP ;  /* 0x0000000000007918 */ /* 0x000fc00000000000 */
        /* <DEDUP_REMOVED lines=12> */
.L_x_187:


//--------------------- .nv.global.init           --------------------------
	.section	.nv.global.init,"aw",@progbits
.nv.global.init:
	.type		$str$27,@object
	.size		$str$27,($str$28 - $str$27)
$str$27:
        /*0000*/ 	.byte	0x28, 0x61, 0x64, 0x64, 0x72, 0x65, 0x73, 0x73, 0x20, 0x26, 0x20, 0x6d, 0x61, 0x73, 0x6b, 0x29
        /*0010*/ 	.byte	0x20, 0x3d, 0x3d, 0x20, 0x30, 0x00
	.type		$str$28,@object
	.size		$str$28,($str$26 - $str$28)
$str$28:
        /*0016*/ 	.byte	0x2f, 0x74, 0x6d, 0x70, 0x2f, 0x63, 0x75, 0x74, 0x6c, 0x61, 0x73, 0x73, 0x5f, 0x73, 0x77, 0x65
        /*0026*/ 	.byte	0x65, 0x70, 0x5f, 0x73, 0x72, 0x63, 0x2f, 0x69, 0x6e, 0x63, 0x6c, 0x75, 0x64, 0x65, 0x2f, 0x63
        /*0036*/ 	.byte	0x75, 0x74, 0x65, 0x2f, 0x70, 0x6f, 0x69, 0x6e, 0x74, 0x65, 0x72, 0x5f, 0x66, 0x6c, 0x61, 0x67
        /*0046*/ 	.byte	0x67, 0x65, 0x64, 0x2e, 0x68, 0x70, 0x70, 0x00
	.type		$str$26,@object
	.size		$str$26,($str$25 - $str$26)
$str$26:
        /*004e*/ 	.byte	0x2f, 0x74, 0x6d, 0x70, 0x2f, 0x63, 0x75, 0x74, 0x6c, 0x61, 0x73, 0x73, 0x5f, 0x73, 0x77, 0x65
        /*005e*/ 	.byte	0x65, 0x70, 0x5f, 0x73, 0x72, 0x63, 0x2f, 0x69, 0x6e, 0x63, 0x6c, 0x75, 0x64, 0x65, 0x2f, 0x63
        /*006e*/ 	.byte	0x75, 0x74, 0x65, 0x2f, 0x61, 0x74, 0x6f, 0x6d, 0x2f, 0x63, 0x6f, 0x70, 0x79, 0x5f, 0x74, 0x72
        /*007e*/ 	.byte	0x61, 0x69, 0x74, 0x73, 0x5f, 0x73, 0x6d, 0x31, 0x30, 0x30, 0x2e, 0x68, 0x70, 0x70, 0x00
	.type		$str$25,@object
	.size		$str$25,(__unnamed_1 - $str$25)
$str$25:
        /*008d*/ 	.byte	0x28, 0x28, 0x75, 0x69, 0x6e, 0x74, 0x33, 0x32, 0x5f, 0x74, 0x28, 0x74, 0x68, 0x72, 0x65, 0x61
        /*009d*/ 	.byte	0x64, 0x49, 0x64, 0x78, 0x2e, 0x78, 0x29, 0x20, 0x2f, 0x20, 0x33, 0x32, 0x29, 0x20, 0x25, 0x20
        /*00ad*/ 	.byte	0x34, 0x29, 0x20, 0x3d, 0x3d, 0x20, 0x28, 0x28, 0x28, 0x74, 0x6d, 0x65, 0x6d, 0x5f, 0x61, 0x64
        /*00bd*/ 	.byte	0x64, 0x72, 0x20, 0x3e, 0x3e, 0x20, 0x31, 0x36, 0x29, 0x20, 0x2f, 0x20, 0x33, 0x32, 0x29, 0x20
        /*00cd*/ 	.byte	0x25, 0x20, 0x34, 0x29, 0x00
	.type		__unnamed_1,@object
	.size		__unnamed_1,(__unnamed_2 - __unnamed_1)
__unnamed_1:
        /*00d2*/ 	.byte	0x61, 0x75, 0x74, 0x6f, 0x20, 0x63, 0x75, 0x74, 0x65, 0x3a, 0x3a, 0x61, 0x73, 0x5f, 0x70, 0x6f
        /* <DEDUP_REMOVED lines=24> */
        /*0262*/ 	.byte	0x30, 0x34, 0x38, 0x3e, 0x3e, 0x3e, 0x3e, 0x5d, 0x00
	.type		__unnamed_2,@object
	.size		__unnamed_2,(.L_2 - __unnamed_2)
__unnamed_2:
        /* <DEDUP_REMOVED lines=45> */
        /*053b*/ 	.byte	0x3e, 0x3e, 0x3e, 0x5d, 0x00
.L_2:


//--------------------- .nv.shared._ZN7cutlass13device_kernelINS_4gemm6kernel13GemmUniversalIN4cute5tupleIJiiiiEEENS1_10collective13CollectiveMmaINS1_35MainloopSm100TmaUmmaWarpSpecializedILi18ELi2ELi4ENS5_IJNS4_1CILi2EEENSA_ILi1EEESC_EEEEENS5_IJNSA_ILi64EEENSA_ILi32EEESF_EEENS_10bfloat16_tENS5_IJlSC_lEEESI_SJ_NS4_8TiledMMAINS4_8MMA_AtomIJNS4_20SM100_MMA_F16BF16_SSISI_SI_fLi64ELi32ELNS4_4UMMA5MajorE0ELSO_0ELNSN_7ScaleInE0ELSP_0EEEEEENS4_6LayoutINS5_IJSC_SC_SC_EEENS5_IJNSA_ILi0EEESU_SU_EEEEENS5_IJNS4_10UnderscoreESX_SX_EEEEENS4_13SM90_TMA_LOADENS4_14ComposedLayoutINS4_7SwizzleILi3ELi4ELi3EEENS4_18smem_ptr_flag_bitsILi16EEENSS_INS5_IJNSA_ILi8EEESF_EEENS5_IJSF_SC_EEEEEEEvNS4_8identityENS4_23SM90_TMA_LOAD_MULTICASTES1A_vS1B_EENS_8epilogue10collective18CollectiveEpilogueINS1E_23Sm100TmaWarpSpecializedILi2ELi1ELi16ELb1ELb0EEEJSH_NS5_IJNSS_ISF_SC_EENSS_ISG_SC_EEEEESI_SJ_SI_SJ_NS1E_6fusion15FusionCallbacksIS1I_NS1M_17LinearCombinationISI_fSI_fLNS_15FloatRoundStyleE2EEESH_S1L_JEEENS4_5SM1004TMEM4LOAD26SM100_TMEM_LOAD_16dp256b4xES10_NS11_INS12_ILi2ELi4ELi3EEES15_NSS_INS5_IJS16_SG_EEENS5_IJSG_SC_EEEEEEENS4_17SM75_U32x4_LDSM_NENS4_14SM90_TMA_STOREES20_NS4_17SM90_U32x4_STSM_NENS4_39AutoVectorizingCopyWithAssumedAlignmentILi128EEEEEEvvEEEEvNT_6ParamsE --------------------------
	.section	.nv.shared._ZN7cutlass13device_kernelINS_4gemm6kernel13GemmUniversalIN4cute5tupleIJiiiiEEENS1_10collective13CollectiveMmaINS1_35MainloopSm100TmaUmmaWarpSpecializedILi18ELi2ELi4ENS5_IJNS4_1CILi2EEENSA_ILi1EEESC_EEEEENS5_IJNSA_ILi64EEENSA_ILi32EEESF_EEENS_10bfloat16_tENS5_IJlSC_lEEESI_SJ_NS4_8TiledMMAINS4_8MMA_AtomIJNS4_20SM100_MMA_F16BF16_SSISI_SI_fLi64ELi32ELNS4_4UMMA5MajorE0ELSO_0ELNSN_7ScaleInE0ELSP_0EEEEEENS4_6LayoutINS5_IJSC_SC_SC_EEENS5_IJNSA_ILi0EEESU_SU_EEEEENS5_IJNS4_10UnderscoreESX_SX_EEEEENS4_13SM90_TMA_LOADENS4_14ComposedLayoutINS4_7SwizzleILi3ELi4ELi3EEENS4_18smem_ptr_flag_bitsILi16EEENSS_INS5_IJNSA_ILi8EEESF_EEENS5_IJSF_SC_EEEEEEEvNS4_8identityENS4_23SM90_TMA_LOAD_MULTICASTES1A_vS1B_EENS_8epilogue10collective18CollectiveEpilogueINS1E_23Sm100TmaWarpSpecializedILi2ELi1ELi16ELb1ELb0EEEJSH_NS5_IJNSS_ISF_SC_EENSS_ISG_SC_EEEEESI_SJ_SI_SJ_NS1E_6fusion15FusionCallbacksIS1I_NS1M_17LinearCombinationISI_fSI_fLNS_15FloatRoundStyleE2EEESH_S1L_JEEENS4_5SM1004TMEM4LOAD26SM100_TMEM_LOAD_16dp256b4xES10_NS11_INS12_ILi2ELi4ELi3EEES15_NSS_INS5_IJS16_SG_EEENS5_IJSG_SC_EEEEEEENS4_17SM75_U32x4_LDSM_NENS4_14SM90_TMA_STOREES20_NS4_17SM90_U32x4_STSM_NENS4_39AutoVectorizingCopyWithAssumedAlignmentILi128EEEEEEvvEEEEvNT_6ParamsE,"aw",@nobits
	.sectionflags	@""
	.align	16
	.zero		1024


//--------------------- .nv.shared.reserved.0     --------------------------
	.section	.nv.shared.reserved.0,"aw",@nobits
	.weak		__nv_reservedSMEM_offset_0_alias
	.size		__nv_reservedSMEM_offset_0_alias, 0, 64
	.other		__nv_reservedSMEM_offset_0_alias,@"STO_CUDA_RESERVED_SHARED STV_DEFAULT"
__nv_reservedSMEM_offset_0_alias:
	.zero		0
.nv.shared.reserved.0:
	.zero		64
	.weak		__nv_reservedSMEM_tcgen05_partition
	.type		__nv_reservedSMEM_tcgen05_partition,@object
	.size		__nv_reservedSMEM_tcgen05_partition,(.L_0 - __nv_reservedSMEM_tcgen05_partition)
__nv_reservedSMEM_tcgen05_partition:
	.zero		32
.L_0:


//--------------------- .nv.global                --------------------------
	.section	.nv.global,"aw",@nobits
.nv.global:
	.type		_ZN39_INTERNAL_2c4d4a7d_4_k_cu_a8649c57_46894cute1_E,@object
	.size		_ZN39_INTERNAL_2c4d4a7d_4_k_cu_a8649c57_46894cute1_E,(_ZN39_INTERNAL_2c4d4a7d_4_k_cu_a8649c57_46894cuda3std3__45__cpo6cbeginE - _ZN39_INTERNAL_2c4d4a7d_4_k_cu_a8649c57_46894cute1_E)
_ZN39_INTERNAL_2c4d4a7d_4_k_cu_a8649c57_46894cute1_E:
	.zero		1
	.type		_ZN39_INTERNAL_2c4d4a7d_4_k_cu_a8649c57_46894cuda3std3__45__cpo6cbeginE,@object
	.size		_ZN39_INTERNAL_2c4d4a7d_4_k_cu_a8649c57_46894cuda3std3__45__cpo6cbeginE,(_ZN39_INTERNAL_2c4d4a7d_4_k_cu_a8649c57_46894cuda3std3__48in_placeE - _ZN39_INTERNAL_2c4d4a7d_4_k_cu_a8649c57_46894cuda3std3__45__cpo6cbeginE)
_ZN39_INTERNAL_2c4d4a7d_4_k_cu_a8649c57_46894cuda3std3__45__cpo6cbeginE:
	.zero		1
	.type		_ZN39_INTERNAL_2c4d4a7d_4_k_cu_a8649c57_46894cuda3std3__48in_placeE,@object
	.size		_ZN39_INTERNAL_2c4d4a7d_4_k_cu_a8649c57_46894cuda3std3__48in_placeE,(_ZN39_INTERNAL_2c4d4a7d_4_k_cu_a8649c57_46894cuda3std6ranges3__45__cpo9iter_moveE - _ZN39_INTERNAL_2c4d4a7d_4_k_cu_a8649c57_46894cuda3std3__48in_placeE)
_ZN39_INTERNAL_2c4d4a7d_4_k_cu_a8649c57_46894cuda3std3__48in_placeE:
	.zero		1
	.type		_ZN39_INTERNAL_2c4d4a7d_4_k_cu_a8649c57_46894cuda3std6ranges3__45__cpo9iter_moveE,@object
	.size		_ZN39_INTERNAL_2c4d4a7d_4_k_cu_a8649c57_46894cuda3std6ranges3__45__cpo9iter_moveE,(_ZN39_INTERNAL_2c4d4a7d_4_k_cu_a8649c57_46894cuda3std3__45__cpo5beginE - _ZN39_INTERNAL_2c4d4a7d_4_k_cu_a8649c57_46894cuda3std6ranges3__45__cpo9iter_moveE)
_ZN39_INTERNAL_2c4d4a7d_4_k_cu_a8649c57_46894cuda3std6ranges3__45__cpo9iter_moveE:
	.zero		1
	.type		_ZN39_INTERNAL_2c4d4a7d_4_k_cu_a8649c57_46894cuda3std3__45__cpo5beginE,@object
	.size		_ZN39_INTERNAL_2c4d4a7d_4_k_cu_a8649c57_46894cuda3std3__45__cpo5beginE,(_ZN39_INTERNAL_2c4d4a7d_4_k_cu_a8649c57_46894cuda3std3__441_GLOBAL__N__2c4d4a7d_4_k_cu_a8649c57_46896ignoreE - _ZN39_INTERNAL_2c4d4a7d_4_k_cu_a8649c57_46894cuda3std3__45__cpo5beginE)
_ZN39_INTERNAL_2c4d4a7d_4_k_cu_a8649c57_46894cuda3std3__45__cpo5beginE:
	.zero		1
	.type		_ZN39_INTERNAL_2c4d4a7d_4_k_cu_a8649c57_46894cuda3std3__441_GLOBAL__N__2c4d4a7d_4_k_cu_a8649c57_46896ignoreE,@object
	.size		_ZN39_INTERNAL_2c4d4a7d_4_k_cu_a8649c57_46894cuda3std3__441_GLOBAL__N__2c4d4a7d_4_k_cu_a8649c57_46896ignoreE,(_ZN39_INTERNAL_2c4d4a7d_4_k_cu_a8649c57_46894cute7productE - _ZN39_INTERNAL_2c4d4a7d_4_k_cu_a8649c57_46894cuda3std3__441_GLOBAL__N__2c4d4a7d_4_k_cu_a8649c57_46896ignoreE)
_ZN39_INTERNAL_2c4d4a7d_4_k_cu_a8649c57_46894cuda3std3__441_GLOBAL__N__2c4d4a7d_4_k_cu_a8649c57_46896ignoreE:
	.zero		1
	.type		_ZN39_INTERNAL_2c4d4a7d_4_k_cu_a8649c57_46894cute7productE,@object
	.size		_ZN39_INTERNAL_2c4d4a7d_4_k_cu_a8649c57_46894cute7productE,(_ZN39_INTERNAL_2c4d4a7d_4_k_cu_a8649c57_46894cuda3std3__45__cpo3endE - _ZN39_INTERNAL_2c4d4a7d_4_k_cu_a8649c57_46894cute7productE)
_ZN39_INTERNAL_2c4d4a7d_4_k_cu_a8649c57_46894cute7productE:
	.zero		1
	.type		_ZN39_INTERNAL_2c4d4a7d_4_k_cu_a8649c57_46894cuda3std3__45__cpo3endE,@object
	.size		_ZN39_INTERNAL_2c4d4a7d_4_k_cu_a8649c57_46894cuda3std3__45__cpo3endE,(_ZN39_INTERNAL_2c4d4a7d_4_k_cu_a8649c57_46894cuda3std3__419piecewise_constructE - _ZN39_INTERNAL_2c4d4a7d_4_k_cu_a8649c57_46894cuda3std3__45__cpo3endE)
_ZN39_INTERNAL_2c4d4a7d_4_k_cu_a8649c57_46894cuda3std3__45__cpo3endE:
	.zero		1
	.type		_ZN39_INTERNAL_2c4d4a7d_4_k_cu_a8649c57_46894cuda3std3__419piecewise_constructE,@object
	.size		_ZN39_INTERNAL_2c4d4a7d_4_k_cu_a8649c57_46894cuda3std3__419piecewise_constructE,(_ZN39_INTERNAL_2c4d4a7d_4_k_cu_a8649c57_46894cuda3std3__45__cpo4cendE - _ZN39_INTERNAL_2c4d4a7d_4_k_cu_a8649c57_46894cuda3std3__419piecewise_constructE)
_ZN39_INTERNAL_2c4d4a7d_4_k_cu_a8649c57_46894cuda3std3__419piecewise_constructE:
	.zero		1
	.type		_ZN39_INTERNAL_2c4d4a7d_4_k_cu_a8649c57_46894cuda3std3__45__cpo4cendE,@object
	.size		_ZN39_INTERNAL_2c4d4a7d_4_k_cu_a8649c57_46894cuda3std3__45__cpo4cendE,(_ZN39_INTERNAL_2c4d4a7d_4_k_cu_a8649c57_46894cuda3std6ranges3__45__cpo4swapE - _ZN39_INTERNAL_2c4d4a7d_4_k_cu_a8649c57_46894cuda3std3__45__cpo4cendE)
_ZN39_INTERNAL_2c4d4a7d_4_k_cu_a8649c57_46894cuda3std3__45__cpo4cendE:
	.zero		1
	.type		_ZN39_INTERNAL_2c4d4a7d_4_k_cu_a8649c57_46894cuda3std6ranges3__45__cpo4swapE,@object
	.size		_ZN39_INTERNAL_2c4d4a7d_4_k_cu_a8649c57_46894cuda3std6ranges3__45__cpo4swapE,(.L_10 - _ZN39_INTERNAL_2c4d4a7d_4_k_cu_a8649c57_46894cuda3std6ranges3__45__cpo4swapE)
_ZN39_INTERNAL_2c4d4a7d_4_k_cu_a8649c57_46894cuda3std6ranges3__45__cpo4swapE:
	.zero		1
.L_10:


//--------------------- .nv.constant0._ZN7cutlass13device_kernelINS_4gemm6kernel13GemmUniversalIN4cute5tupleIJiiiiEEENS1_10collective13CollectiveMmaINS1_35MainloopSm100TmaUmmaWarpSpecializedILi18ELi2ELi4ENS5_IJNS4_1CILi2EEENSA_ILi1EEESC_EEEEENS5_IJNSA_ILi64EEENSA_ILi32EEESF_EEENS_10bfloat16_tENS5_IJlSC_lEEESI_SJ_NS4_8TiledMMAINS4_8MMA_AtomIJNS4_20SM100_MMA_F16BF16_SSISI_SI_fLi64ELi32ELNS4_4UMMA5MajorE0ELSO_0ELNSN_7ScaleInE0ELSP_0EEEEEENS4_6LayoutINS5_IJSC_SC_SC_EEENS5_IJNSA_ILi0EEESU_SU_EEEEENS5_IJNS4_10UnderscoreESX_SX_EEEEENS4_13SM90_TMA_LOADENS4_14ComposedLayoutINS4_7SwizzleILi3ELi4ELi3EEENS4_18smem_ptr_flag_bitsILi16EEENSS_INS5_IJNSA_ILi8EEESF_EEENS5_IJSF_SC_EEEEEEEvNS4_8identityENS4_23SM90_TMA_LOAD_MULTICASTES1A_vS1B_EENS_8epilogue10collective18CollectiveEpilogueINS1E_23Sm100TmaWarpSpecializedILi2ELi1ELi16ELb1ELb0EEEJSH_NS5_IJNSS_ISF_SC_EENSS_ISG_SC_EEEEESI_SJ_SI_SJ_NS1E_6fusion15FusionCallbacksIS1I_NS1M_17LinearCombinationISI_fSI_fLNS_15FloatRoundStyleE2EEESH_S1L_JEEENS4_5SM1004TMEM4LOAD26SM100_TMEM_LOAD_16dp256b4xES10_NS11_INS12_ILi2ELi4ELi3EEES15_NSS_INS5_IJS16_SG_EEENS5_IJSG_SC_EEEEEEENS4_17SM75_U32x4_LDSM_NENS4_14SM90_TMA_STOREES20_NS4_17SM90_U32x4_STSM_NENS4_39AutoVectorizingCopyWithAssumedAlignmentILi128EEEEEEvvEEEEvNT_6ParamsE --------------------------
	.section	.nv.constant0._ZN7cutlass13device_kernelINS_4gemm6kernel13GemmUniversalIN4cute5tupleIJiiiiEEENS1_10collective13CollectiveMmaINS1_35MainloopSm100TmaUmmaWarpSpecializedILi18ELi2ELi4ENS5_IJNS4_1CILi2EEENSA_ILi1EEESC_EEEEENS5_IJNSA_ILi64EEENSA_ILi32EEESF_EEENS_10bfloat16_tENS5_IJlSC_lEEESI_SJ_NS4_8TiledMMAINS4_8MMA_AtomIJNS4_20SM100_MMA_F16BF16_SSISI_SI_fLi64ELi32ELNS4_4UMMA5MajorE0ELSO_0ELNSN_7ScaleInE0ELSP_0EEEEEENS4_6LayoutINS5_IJSC_SC_SC_EEENS5_IJNSA_ILi0EEESU_SU_EEEEENS5_IJNS4_10UnderscoreESX_SX_EEEEENS4_13SM90_TMA_LOADENS4_14ComposedLayoutINS4_7SwizzleILi3ELi4ELi3EEENS4_18smem_ptr_flag_bitsILi16EEENSS_INS5_IJNSA_ILi8EEESF_EEENS5_IJSF_SC_EEEEEEEvNS4_8identityENS4_23SM90_TMA_LOAD_MULTICASTES1A_vS1B_EENS_8epilogue10collective18CollectiveEpilogueINS1E_23Sm100TmaWarpSpecializedILi2ELi1ELi16ELb1ELb0EEEJSH_NS5_IJNSS_ISF_SC_EENSS_ISG_SC_EEEEESI_SJ_SI_SJ_NS1E_6fusion15FusionCallbacksIS1I_NS1M_17LinearCombinationISI_fSI_fLNS_15FloatRoundStyleE2EEESH_S1L_JEEENS4_5SM1004TMEM4LOAD26SM100_TMEM_LOAD_16dp256b4xES10_NS11_INS12_ILi2ELi4ELi3EEES15_NSS_INS5_IJS16_SG_EEENS5_IJSG_SC_EEEEEEENS4_17SM75_U32x4_LDSM_NENS4_14SM90_TMA_STOREES20_NS4_17SM90_U32x4_STSM_NENS4_39AutoVectorizingCopyWithAssumedAlignmentILi128EEEEEEvvEEEEvNT_6ParamsE,"a",@progbits
	.sectionflags	@""
	.align	4
.nv.constant0._ZN7cutlass13device_kernelINS_4gemm6kernel13GemmUniversalIN4cute5tupleIJiiiiEEENS1_10collective13CollectiveMmaINS1_35MainloopSm100TmaUmmaWarpSpecializedILi18ELi2ELi4ENS5_IJNS4_1CILi2EEENSA_ILi1EEESC_EEEEENS5_IJNSA_ILi64EEENSA_ILi32EEESF_EEENS_10bfloat16_tENS5_IJlSC_lEEESI_SJ_NS4_8TiledMMAINS4_8MMA_AtomIJNS4_20SM100_MMA_F16BF16_SSISI_SI_fLi64ELi32ELNS4_4UMMA5MajorE0ELSO_0ELNSN_7ScaleInE0ELSP_0EEEEEENS4_6LayoutINS5_IJSC_SC_SC_EEENS5_IJNSA_ILi0EEESU_SU_EEEEENS5_IJNS4_10UnderscoreESX_SX_EEEEENS4_13SM90_TMA_LOADENS4_14ComposedLayoutINS4_7SwizzleILi3ELi4ELi3EEENS4_18smem_ptr_flag_bitsILi16EEENSS_INS5_IJNSA_ILi8EEESF_EEENS5_IJSF_SC_EEEEEEEvNS4_8identityENS4_23SM90_TMA_LOAD_MULTICASTES1A_vS1B_EENS_8epilogue10collective18CollectiveEpilogueINS1E_23Sm100TmaWarpSpecializedILi2ELi1ELi16ELb1ELb0EEEJSH_NS5_IJNSS_ISF_SC_EENSS_ISG_SC_EEEEESI_SJ_SI_SJ_NS1E_6fusion15FusionCallbacksIS1I_NS1M_17LinearCombinationISI_fSI_fLNS_15FloatRoundStyleE2EEESH_S1L_JEEENS4_5SM1004TMEM4LOAD26SM100_TMEM_LOAD_16dp256b4xES10_NS11_INS12_ILi2ELi4ELi3EEES15_NSS_INS5_IJS16_SG_EEENS5_IJSG_SC_EEEEEEENS4_17SM75_U32x4_LDSM_NENS4_14SM90_TMA_STOREES20_NS4_17SM90_U32x4_STSM_NENS4_39AutoVectorizingCopyWithAssumedAlignmentILi128EEEEEEvvEEEEvNT_6ParamsE:
	.zero		2944


//--------------------- SYMBOLS --------------------------

	.type		.nv.reservedSmem.offset0,@object
	.size		.nv.reservedSmem.offset0,0x4
	.type		.nv.reservedSmem.cap,@object
	.size		.nv.reservedSmem.cap,0x4
	.type		__assertfail,@function
